def matmul_kernel(
    a_ptr,
    b_ptr,
    c_ptr,
    M,
    N,
    K,
    stride_am,
    stride_ak,
    stride_bk,
    stride_bn,
    stride_cm,
    stride_cn,
    BLOCK_M: tl.constexpr,
    BLOCK_N: tl.constexpr,
    BLOCK_K: tl.constexpr,
    GROUP_M: tl.constexpr,
):
    pid = tl.program_id(axis=0)
    num_pid_m = tl.cdiv(M, BLOCK_M)
    num_pid_n = tl.cdiv(N, BLOCK_N)
    num_pid_in_group = GROUP_M * num_pid_n
    group_id = pid // num_pid_in_group
    first_pid_m = group_id * GROUP_M
    group_size_m = min(num_pid_m - first_pid_m, GROUP_M)
    pid_m = first_pid_m + ((pid % num_pid_in_group) % group_size_m)
    pid_n = (pid % num_pid_in_group) // group_size_m

    offs_am = (pid_m * BLOCK_M + tl.arange(0, BLOCK_M)) % M
    offs_bn = (pid_n * BLOCK_N + tl.arange(0, BLOCK_N)) % N
    offs_k = tl.arange(0, BLOCK_K)
    a_ptrs = a_ptr + offs_am[:, None] * stride_am + offs_k[None, :] * stride_ak
    b_ptrs = b_ptr + offs_k[:, None] * stride_bk + offs_bn[None, :] * stride_bn

    acc = tl.zeros((BLOCK_M, BLOCK_N), dtype=tl.float32)
    for kk in range(0, tl.cdiv(K, BLOCK_K)):
        a = tl.load(a_ptrs, mask=offs_k[None, :] < K - kk * BLOCK_K, other=0.0)
        b = tl.load(b_ptrs, mask=offs_k[:, None] < K - kk * BLOCK_K, other=0.0)
        acc = tl.dot(a, b, acc)
        a_ptrs += BLOCK_K * stride_ak
        b_ptrs += BLOCK_K * stride_bk

    c = acc.to(c_ptr.dtype.element_ty)
    offs_cm = pid_m * BLOCK_M + tl.arange(0, BLOCK_M)
    offs_cn = pid_n * BLOCK_N + tl.arange(0, BLOCK_N)
    c_ptrs = c_ptr + offs_cm[:, None] * stride_cm + offs_cn[None, :] * stride_cn
    mask = (offs_cm[:, None] < M) & (offs_cn[None, :] < N)
    tl.store(c_ptrs, c, mask=mask)

# config = {"BLOCK_K": 128, "BLOCK_M": 256, "BLOCK_N": 64, "GROUP_M": 8, "arch": "sm_90", "dtype": "fp8e4m3", "num_ctas": 1, "num_stages": 3, "num_warps": 16}
# arch = sm_90


// ===== COMPILED SASS (sm_90a) =====

	.target	sm_90a

	.elftype	@"ET_EXEC"


//--------------------- .note.nv.tkinfo           --------------------------
	.section	.note.nv.tkinfo,"",@"SHT_NOTE"
	.sectionflags	@"SHF_NOTE_NV_TKINFO"
	.tkinfo
        /*0018*/ 	.word	0x00000002
        /*0030*/ 	.string	""
        /*0030*/ 	.string	"ptxas"
        /*0030*/ 	.string	"Cuda compilation tools, release 13.0, V13.0.88"
        /*0030*/ 	.string	"Build cuda_13.0.r13.0/compiler.36424714_0"
        /*0030*/ 	.string	"-v  -suppress-debug-info  -lineinfo  -arch sm_90a "



//--------------------- .note.nv.cuinfo           --------------------------
	.section	.note.nv.cuinfo,"",@"SHT_NOTE"
	.sectionflags	@"SHF_NOTE_NV_CUINFO"
        /*0018*/ 	.short	0x0002
        /*001a*/ 	.short	0x005a
        /*001c*/ 	.short	0x0082
	.zero		2


//--------------------- .nv.info                  --------------------------
	.section	.nv.info,"",@"SHT_CUDA_INFO"
	.align	4


	//----- nvinfo : EIATTR_REGCOUNT
	.align		4
        /*0000*/ 	.byte	0x04, 0x2f
        /*0002*/ 	.short	(.L_1 - .L_0)
	.align		4
.L_0:
        /*0004*/ 	.word	index@(matmul_kernel)
        /*0008*/ 	.word	0x00000080


	//----- nvinfo : EIATTR_FRAME_SIZE
	.align		4
.L_1:
        /*000c*/ 	.byte	0x04, 0x11
        /*000e*/ 	.short	(.L_3 - .L_2)
	.align		4
.L_2:
        /*0010*/ 	.word	index@(matmul_kernel)
        /*0014*/ 	.word	0x000000b8


	//----- nvinfo : EIATTR_MIN_STACK_SIZE
	.align		4
.L_3:
        /*0018*/ 	.byte	0x04, 0x12
        /*001a*/ 	.short	(.L_5 - .L_4)
	.align		4
.L_4:
        /*001c*/ 	.word	index@(matmul_kernel)
        /*0020*/ 	.word	0x000000b8
.L_5:


//--------------------- .nv.compat                --------------------------
	.section	.nv.compat,"",@"SHT_CUDA_COMPAT_INFO"
	.align	4
        /*0000*/ 	.byte	0x02, 0x09, 0x01, 0x00, 0x02, 0x02, 0x04, 0x00, 0x02, 0x05, 0x05, 0x00, 0x03, 0x07, 0x01, 0x01
        /*0010*/ 	.byte	0x02, 0x03, 0x00, 0x00, 0x02, 0x06, 0x01, 0x00, 0x04, 0x0b, 0x08, 0x00, 0x00, 0x00, 0x00, 0x00
        /*0020*/ 	.byte	0x00, 0x00, 0x00, 0x00


//--------------------- .nv.info.matmul_kernel    --------------------------
	.section	.nv.info.matmul_kernel,"",@"SHT_CUDA_INFO"
	.sectionflags	@""
	.align	4


	//----- nvinfo : EIATTR_CUDA_API_VERSION
	.align		4
        /*0000*/ 	.byte	0x04, 0x37
        /*0002*/ 	.short	(.L_7 - .L_6)
.L_6:
        /*0004*/ 	.word	0x00000082


	//----- nvinfo : EIATTR_KPARAM_INFO
	.align		4
.L_7:
        /*0008*/ 	.byte	0x04, 0x17
        /*000a*/ 	.short	(.L_9 - .L_8)
.L_8:
        /*000c*/ 	.word	0x00000000
        /*0010*/ 	.short	0x000d
        /*0012*/ 	.short	0x0048
        /*0014*/ 	.byte	0x00, 0xf4, 0x21, 0x00


	//----- nvinfo : EIATTR_KPARAM_INFO
	.align		4
.L_9:
        /*0018*/ 	.byte	0x04, 0x17
        /*001a*/ 	.short	(.L_11 - .L_10)
.L_10:
        /*001c*/ 	.word	0x00000000
        /*0020*/ 	.short	0x000c
        /*0022*/ 	.short	0x0040
        /*0024*/ 	.byte	0x00, 0xf4, 0x21, 0x00


	//----- nvinfo : EIATTR_KPARAM_INFO
	.align		4
.L_11:
        /*0028*/ 	.byte	0x04, 0x17
        /*002a*/ 	.short	(.L_13 - .L_12)
.L_12:
        /*002c*/ 	.word	0x00000000
        /*0030*/ 	.short	0x000b
        /*0032*/ 	.short	0x0038
        /*0034*/ 	.byte	0x00, 0xf0, 0x11, 0x00


	//----- nvinfo : EIATTR_KPARAM_INFO
	.align		4
.L_13:
        /*0038*/ 	.byte	0x04, 0x17
        /*003a*/ 	.short	(.L_15 - .L_14)
.L_14:
        /*003c*/ 	.word	0x00000000
        /*0040*/ 	.short	0x000a
        /*0042*/ 	.short	0x0034
        /*0044*/ 	.byte	0x00, 0xf0, 0x11, 0x00


	//----- nvinfo : EIATTR_KPARAM_INFO
	.align		4
.L_15:
        /*0048*/ 	.byte	0x04, 0x17
        /*004a*/ 	.short	(.L_17 - .L_16)
.L_16:
        /*004c*/ 	.word	0x00000000
        /*0050*/ 	.short	0x0009
        /*0052*/ 	.short	0x0030
        /*0054*/ 	.byte	0x00, 0xf0, 0x11, 0x00


	//----- nvinfo : EIATTR_KPARAM_INFO
	.align		4
.L_17:
        /*0058*/ 	.byte	0x04, 0x17
        /*005a*/ 	.short	(.L_19 - .L_18)
.L_18:
        /*005c*/ 	.word	0x00000000
        /*0060*/ 	.short	0x0008
        /*0062*/ 	.short	0x002c
        /*0064*/ 	.byte	0x00, 0xf0, 0x11, 0x00


	//----- nvinfo : EIATTR_KPARAM_INFO
	.align		4
.L_19:
        /*0068*/ 	.byte	0x04, 0x17
        /*006a*/ 	.short	(.L_21 - .L_20)
.L_20:
        /*006c*/ 	.word	0x00000000
        /*0070*/ 	.short	0x0007
        /*0072*/ 	.short	0x0028
        /*0074*/ 	.byte	0x00, 0xf0, 0x11, 0x00


	//----- nvinfo : EIATTR_KPARAM_INFO
	.align		4
.L_21:
        /*0078*/ 	.byte	0x04, 0x17
        /*007a*/ 	.short	(.L_23 - .L_22)
.L_22:
        /*007c*/ 	.word	0x00000000
        /*0080*/ 	.short	0x0006
        /*0082*/ 	.short	0x0024
        /*0084*/ 	.byte	0x00, 0xf0, 0x11, 0x00


	//----- nvinfo : EIATTR_KPARAM_INFO
	.align		4
.L_23:
        /*0088*/ 	.byte	0x04, 0x17
        /*008a*/ 	.short	(.L_25 - .L_24)
.L_24:
        /*008c*/ 	.word	0x00000000
        /*0090*/ 	.short	0x0005
        /*0092*/ 	.short	0x0020
        /*0094*/ 	.byte	0x00, 0xf0, 0x11, 0x00


	//----- nvinfo : EIATTR_KPARAM_INFO
	.align		4
.L_25:
        /*0098*/ 	.byte	0x04, 0x17
        /*009a*/ 	.short	(.L_27 - .L_26)
.L_26:
        /*009c*/ 	.word	0x00000000
        /*00a0*/ 	.short	0x0004
        /*00a2*/ 	.short	0x001c
        /*00a4*/ 	.byte	0x00, 0xf0, 0x11, 0x00


	//----- nvinfo : EIATTR_KPARAM_INFO
	.align		4
.L_27:
        /*00a8*/ 	.byte	0x04, 0x17
        /*00aa*/ 	.short	(.L_29 - .L_28)
.L_28:
        /*00ac*/ 	.word	0x00000000
        /*00b0*/ 	.short	0x0003
        /*00b2*/ 	.short	0x0018
        /*00b4*/ 	.byte	0x00, 0xf0, 0x11, 0x00


	//----- nvinfo : EIATTR_KPARAM_INFO
	.align		4
.L_29:
        /*00b8*/ 	.byte	0x04, 0x17
        /*00ba*/ 	.short	(.L_31 - .L_30)
.L_30:
        /*00bc*/ 	.word	0x00000000
        /*00c0*/ 	.short	0x0002
        /*00c2*/ 	.short	0x0010
        /*00c4*/ 	.byte	0x00, 0xf4, 0x21, 0x00


	//----- nvinfo : EIATTR_KPARAM_INFO
	.align		4
.L_31:
        /*00c8*/ 	.byte	0x04, 0x17
        /*00ca*/ 	.short	(.L_33 - .L_32)
.L_32:
        /*00cc*/ 	.word	0x00000000
        /*00d0*/ 	.short	0x0001
        /*00d2*/ 	.short	0x0008
        /*00d4*/ 	.byte	0x00, 0xf4, 0x21, 0x00


	//----- nvinfo : EIATTR_KPARAM_INFO
	.align		4
.L_33:
        /*00d8*/ 	.byte	0x04, 0x17
        /*00da*/ 	.short	(.L_35 - .L_34)
.L_34:
        /*00dc*/ 	.word	0x00000000
        /*00e0*/ 	.short	0x0000
        /*00e2*/ 	.short	0x0000
        /*00e4*/ 	.byte	0x00, 0xf4, 0x21, 0x00


	//----- nvinfo : EIATTR_SPARSE_MMA_MASK
	.align		4
.L_35:
        /*00e8*/ 	.byte	0x03, 0x50
        /*00ea*/ 	.short	0x0000


	//----- nvinfo : EIATTR_MAXREG_COUNT
	.align		4
        /*00ec*/ 	.byte	0x03, 0x1b
        /*00ee*/ 	.short	0x0080


	//----- nvinfo : EIATTR_NUM_BARRIERS
	.align		4
        /*00f0*/ 	.byte	0x02, 0x4c
        /*00f2*/ 	.byte	0x01
	.zero		1


	//----- nvinfo : EIATTR_ANNOTATIONS
	.align		4
        /*00f4*/ 	.byte	0x04, 0x55
        /*00f6*/ 	.short	(.L_37 - .L_36)


	//   ....[0]....
.L_36:
        /*00f8*/ 	.word	0x00000001
        /*00fc*/ 	.byte	0x10, 0x07, 0x00, 0x00, 0x01, 0x00, 0x00, 0x00, 0x50, 0x07, 0x00, 0x00, 0x01, 0x00, 0x00, 0x00
        /* <DEDUP_REMOVED lines=49> */
        /*041c*/ 	.byte	0x30, 0x5f, 0x00, 0x00, 0x01, 0x00, 0x00, 0x00, 0x70, 0x5f, 0x00, 0x00


	//----- nvinfo : EIATTR_MERCURY_ISA_VERSION
	.align		4
.L_37:
        /*0428*/ 	.byte	0x03, 0x5f
        /*042a*/ 	.short	0x0101


	//----- nvinfo : EIATTR_EXIT_INSTR_OFFSETS
	.align		4
        /*042c*/ 	.byte	0x04, 0x1c
        /*042e*/ 	.short	(.L_39 - .L_38)


	//   ....[0]....
.L_38:
        /*0430*/ 	.word	0x00007540


	//   ....[1]....
        /*0434*/ 	.word	0x00007560


	//----- nvinfo : EIATTR_REQNTID
	.align		4
.L_39:
        /*0438*/ 	.byte	0x04, 0x10
        /*043a*/ 	.short	(.L_41 - .L_40)
.L_40:
        /*043c*/ 	.word	0x00000200
        /*0440*/ 	.word	0x00000001
        /*0444*/ 	.word	0x00000001


	//----- nvinfo : EIATTR_CBANK_PARAM_SIZE
	.align		4
.L_41:
        /*0448*/ 	.byte	0x03, 0x19
        /*044a*/ 	.short	0x0050


	//----- nvinfo : EIATTR_PARAM_CBANK
	.align		4
        /*044c*/ 	.byte	0x04, 0x0a
        /*044e*/ 	.short	(.L_43 - .L_42)
	.align		4
.L_42:
        /*0450*/ 	.word	index@(.nv.constant0.matmul_kernel)
        /*0454*/ 	.short	0x0210
        /*0456*/ 	.short	0x0050


	//----- nvinfo : EIATTR_SW_WAR
	.align		4
.L_43:
        /*0458*/ 	.byte	0x04, 0x36
        /*045a*/ 	.short	(.L_45 - .L_44)
.L_44:
        /*045c*/ 	.word	0x00000008
.L_45:


//--------------------- .nv.callgraph             --------------------------
	.section	.nv.callgraph,"",@"SHT_CUDA_CALLGRAPH"
	.align	4
	.sectionentsize	8
	.align		4
        /*0000*/ 	.word	0x00000000
	.align		4
        /*0004*/ 	.word	0xffffffff
	.align		4
        /*0008*/ 	.word	0x00000000
	.align		4
        /*000c*/ 	.word	0xfffffffe
	.align		4
        /*0010*/ 	.word	0x00000000
	.align		4
        /*0014*/ 	.word	0xfffffffd
	.align		4
        /*0018*/ 	.word	0x00000000
	.align		4
        /*001c*/ 	.word	0xfffffffc


//--------------------- .text.matmul_kernel       --------------------------
	.section	.text.matmul_kernel,"ax",@progbits
	.align	128
        .global         matmul_kernel
        .type           matmul_kernel,@function
        .size           matmul_kernel,(.L_x_4 - matmul_kernel)
        .other          matmul_kernel,@"STO_CUDA_ENTRY STV_DEFAULT"
matmul_kernel:
.text.matmul_kernel:
[----:B------:R-:W0:Y:S08]  /*0000*/  LDC R1, c[0x0][0x28] ;  /* 0x00000a00ff017b82 */ /* 0x000e300000000800 */
[----:B------:R-:W1:Y:S01]  /*0010*/  LDC.64 R10, c[0x0][0x228] ;  /* 0x00008a00ff0a7b82 */ /* 0x000e620000000a00 */
[----:B------:R-:W2:Y:S01]  /*0020*/  S2R R5, SR_CTAID.X ;  /* 0x0000000000057919 */ /* 0x000ea20000002500 */
[----:B0-----:R-:W-:Y:S01]  /*0030*/  VIADD R1, R1, 0xffffff48 ;  /* 0xffffff4801017836 */ /* 0x001fe20000000000 */
[----:B------:R-:W-:Y:S01]  /*0040*/  UMOV UR4, 0x400 ;  /* 0x0000040000047882 */ /* 0x000fe20000000000 */
[----:B------:R-:W-:Y:S01]  /*0050*/  ULDC.64 UR18, c[0x0][0x208] ;  /* 0x0000820000127ab9 */ /* 0x000fe20000000a00 */
[----:B------:R-:W0:Y:S01]  /*0060*/  S2R R66, SR_TID.X ;  /* 0x0000000000427919 */ /* 0x000e220000002100 */
[----:B------:R-:W-:-:S02]  /*0070*/  ULDC UR17, c[0x0][0x230] ;  /* 0x00008c0000117ab9 */ /* 0x000fc40000000800 */
[----:B------:R-:W3:Y:S01]  /*0080*/  S2UR UR16, SR_CgaCtaId ;  /* 0x00000000001079c3 */ /* 0x000ee20000008800 */
[----:B-1----:R-:W-:-:S05]  /*0090*/  VIADD R0, R11, 0x3f ;  /* 0x0000003f0b007836 */ /* 0x002fca0000000000 */
[----:B------:R-:W-:Y:S01]  /*00a0*/  SHF.R.S32.HI R3, RZ, 0x1f, R0 ;  /* 0x0000001fff037819 */ /* 0x000fe20000011400 */
[----:B---3--:R-:W-:-:S03]  /*00b0*/  ULEA UR16, UR16, UR4, 0x18 ;  /* 0x0000000410107291 */ /* 0x008fc6000f8ec03f */
[----:B------:R-:W-:Y:S02]  /*00c0*/  LEA.HI R3, R3, R0, RZ, 0x6 ;  /* 0x0000000003037211 */ /* 0x000fe400078f30ff */
[----:B--2---:R-:W-:Y:S02]  /*00d0*/  IABS R8, R5 ;  /* 0x0000000500087213 */ /* 0x004fe40000000000 */
[----:B------:R-:W-:Y:S02]  /*00e0*/  SHF.R.S32.HI R3, RZ, 0x6, R3 ;  /* 0x00000006ff037819 */ /* 0x000fe40000011403 */
[----:B0-----:R-:W-:Y:S02]  /*00f0*/  SHF.R.U32.HI R69, RZ, 0x8, R66 ;  /* 0x00000008ff457819 */ /* 0x001fe40000011642 */
[----:B------:R-:W-:Y:S01]  /*0100*/  LEA.HI R101, R66, 0x2, RZ, 0x18 ;  /* 0x0000000242657811 */ /* 0x000fe200078fc0ff */
[----:B------:R-:W-:Y:S01]  /*0110*/  IMAD.SHL.U32 R4, R3, 0x8, RZ ;  /* 0x0000000803047824 */ /* 0x000fe200078e00ff */
[----:B------:R-:W-:-:S02]  /*0120*/  SGXT.U32 R69, R69, 0x1 ;  /* 0x000000014545781a */ /* 0x000fc40000000000 */
[C---:B------:R-:W-:Y:S02]  /*0130*/  LEA.HI R102, R66.reuse, 0x6, RZ, 0x18 ;  /* 0x0000000642667811 */ /* 0x040fe400078fc0ff */
[-C--:B------:R-:W-:Y:S02]  /*0140*/  IABS R7, R4.reuse ;  /* 0x0000000400077213 */ /* 0x080fe40000000000 */
[----:B------:R-:W-:Y:S02]  /*0150*/  IABS R12, R4 ;  /* 0x00000004000c7213 */ /* 0x000fe40000000000 */
[----:B------:R-:W0:Y:S01]  /*0160*/  I2F.RP R0, R7 ;  /* 0x0000000700007306 */ /* 0x000e220000209400 */
[C---:B------:R-:W-:Y:S02]  /*0170*/  LEA.HI R103, R66.reuse, 0xa, RZ, 0x18 ;  /* 0x0000000a42677811 */ /* 0x040fe400078fc0ff */
[C---:B------:R-:W-:Y:S02]  /*0180*/  LEA.HI R104, R66.reuse, 0xe, RZ, 0x18 ;  /* 0x0000000e42687811 */ /* 0x040fe400078fc0ff */
[----:B------:R-:W-:-:S02]  /*0190*/  LEA.HI R105, R66, 0x12, RZ, 0x18 ;  /* 0x0000001242697811 */ /* 0x000fc400078fc0ff */
[C---:B------:R-:W-:Y:S02]  /*01a0*/  LEA.HI R106, R66.reuse, 0x16, RZ, 0x18 ;  /* 0x00000016426a7811 */ /* 0x040fe400078fc0ff */
[C---:B------:R-:W-:Y:S02]  /*01b0*/  LEA.HI R107, R66.reuse, 0x1a, RZ, 0x18 ;  /* 0x0000001a426b7811 */ /* 0x040fe400078fc0ff */
[C---:B------:R-:W-:Y:S02]  /*01c0*/  LEA.HI R110, R66.reuse, 0x1e, RZ, 0x18 ;  /* 0x0000001e426e7811 */ /* 0x040fe400078fc0ff */
[C---:B------:R-:W-:Y:S01]  /*01d0*/  LEA.HI R111, R66.reuse, 0x22, RZ, 0x18 ;  /* 0x00000022426f7811 */ /* 0x040fe200078fc0ff */
[----:B0-----:R-:W0:Y:S01]  /*01e0*/  MUFU.RCP R0, R0 ;  /* 0x0000000000007308 */ /* 0x001e220000001000 */
[C---:B------:R-:W-:Y:S02]  /*01f0*/  LEA.HI R112, R66.reuse, 0x26, RZ, 0x18 ;  /* 0x0000002642707811 */ /* 0x040fe400078fc0ff */
[----:B------:R-:W-:-:S02]  /*0200*/  LEA.HI R113, R66, 0x2a, RZ, 0x18 ;  /* 0x0000002a42717811 */ /* 0x000fc400078fc0ff */
[C---:B------:R-:W-:Y:S02]  /*0210*/  LEA.HI R115, R66.reuse, 0x2e, RZ, 0x18 ;  /* 0x0000002e42737811 */ /* 0x040fe400078fc0ff */
[C---:B------:R-:W-:Y:S02]  /*0220*/  LEA.HI R117, R66.reuse, 0x32, RZ, 0x18 ;  /* 0x0000003242757811 */ /* 0x040fe400078fc0ff */
[C---:B------:R-:W-:Y:S02]  /*0230*/  LEA.HI R118, R66.reuse, 0x36, RZ, 0x18 ;  /* 0x0000003642767811 */ /* 0x040fe400078fc0ff */
[C---:B------:R-:W-:Y:S02]  /*0240*/  LEA.HI R119, R66.reuse, 0x3a, RZ, 0x18 ;  /* 0x0000003a42777811 */ /* 0x040fe400078fc0ff */
[----:B------:R-:W-:Y:S02]  /*0250*/  LEA.HI R121, R66, 0x3e, RZ, 0x18 ;  /* 0x0000003e42797811 */ /* 0x000fe400078fc0ff */
[C---:B------:R-:W-:Y:S01]  /*0260*/  LOP3.LUT R86, R69.reuse, 0x4, RZ, 0xfc, !PT ;  /* 0x0000000445567812 */ /* 0x040fe200078efcff */
[----:B0-----:R-:W-:Y:S01]  /*0270*/  VIADD R2, R0, 0xffffffe ;  /* 0x0ffffffe00027836 */ /* 0x001fe20000000000 */
[C---:B------:R-:W-:Y:S01]  /*0280*/  LOP3.LUT R87, R69.reuse, 0x8, RZ, 0xfc, !PT ;  /* 0x0000000845577812 */ /* 0x040fe200078efcff */
[----:B------:R-:W-:Y:S01]  /*0290*/  IMAD.MOV R0, RZ, RZ, -R12 ;  /* 0x000000ffff007224 */ /* 0x000fe200078e0a0c */
[C---:B------:R-:W-:Y:S01]  /*02a0*/  LOP3.LUT R88, R69.reuse, 0xc, RZ, 0xfc, !PT ;  /* 0x0000000c45587812 */ /* 0x040fe200078efcff */
[----:B------:R0:W1:Y:S01]  /*02b0*/  F2I.FTZ.U32.TRUNC.NTZ R3, R2 ;  /* 0x0000000200037305 */ /* 0x000062000021f000 */
[----:B------:R-:W-:-:S02]  /*02c0*/  LOP3.LUT R89, R69, 0x10, RZ, 0xfc, !PT ;  /* 0x0000001045597812 */ /* 0x000fc400078efcff */
[C---:B------:R-:W-:Y:S02]  /*02d0*/  LOP3.LUT R90, R69.reuse, 0x14, RZ, 0xfc, !PT ;  /* 0x00000014455a7812 */ /* 0x040fe400078efcff */
[C---:B------:R-:W-:Y:S02]  /*02e0*/  LOP3.LUT R91, R69.reuse, 0x18, RZ, 0xfc, !PT ;  /* 0x00000018455b7812 */ /* 0x040fe400078efcff */
[C---:B------:R-:W-:Y:S01]  /*02f0*/  LOP3.LUT R92, R69.reuse, 0x1c, RZ, 0xfc, !PT ;  /* 0x0000001c455c7812 */ /* 0x040fe200078efcff */
[----:B0-----:R-:W-:Y:S01]  /*0300*/  IMAD.MOV.U32 R2, RZ, RZ, RZ ;  /* 0x000000ffff027224 */ /* 0x001fe200078e00ff */
[C---:B------:R-:W-:Y:S02]  /*0310*/  LOP3.LUT R93, R69.reuse, 0x20, RZ, 0xfc, !PT ;  /* 0x00000020455d7812 */ /* 0x040fe400078efcff */
[C---:B------:R-:W-:Y:S02]  /*0320*/  LOP3.LUT R94, R69.reuse, 0x24, RZ, 0xfc, !PT ;  /* 0x00000024455e7812 */ /* 0x040fe400078efcff */
[C---:B------:R-:W-:Y:S01]  /*0330*/  LOP3.LUT R95, R69.reuse, 0x28, RZ, 0xfc, !PT ;  /* 0x00000028455f7812 */ /* 0x040fe200078efcff */
[----:B-1----:R-:W-:Y:S01]  /*0340*/  IMAD.MOV R6, RZ, RZ, -R3 ;  /* 0x000000ffff067224 */ /* 0x002fe200078e0a03 */
[----:B------:R-:W-:-:S02]  /*0350*/  LOP3.LUT R96, R69, 0x2c, RZ, 0xfc, !PT ;  /* 0x0000002c45607812 */ /* 0x000fc400078efcff */
[C---:B------:R-:W-:Y:S01]  /*0360*/  LOP3.LUT R97, R69.reuse, 0x30, RZ, 0xfc, !PT ;  /* 0x0000003045617812 */ /* 0x040fe200078efcff */
[----:B------:R-:W-:Y:S01]  /*0370*/  IMAD R9, R6, R7, RZ ;  /* 0x0000000706097224 */ /* 0x000fe200078e02ff */
[C---:B------:R-:W-:Y:S01]  /*0380*/  LOP3.LUT R98, R69.reuse, 0x34, RZ, 0xfc, !PT ;  /* 0x0000003445627812 */ /* 0x040fe200078efcff */
[----:B------:R-:W-:Y:S01]  /*0390*/  IMAD.MOV.U32 R6, RZ, RZ, R8 ;  /* 0x000000ffff067224 */ /* 0x000fe200078e0008 */
[----:B------:R-:W-:Y:S01]  /*03a0*/  LOP3.LUT R99, R69, 0x38, RZ, 0xfc, !PT ;  /* 0x0000003845637812 */ /* 0x000fe200078efcff */
[----:B------:R-:W-:Y:S01]  /*03b0*/  IMAD.HI.U32 R3, R3, R9, R2 ;  /* 0x0000000903037227 */ /* 0x000fe200078e0002 */
[----:B------:R-:W-:-:S05]  /*03c0*/  LOP3.LUT R100, R69, 0x3c, RZ, 0xfc, !PT ;  /* 0x0000003c45647812 */ /* 0x000fca00078efcff */
[----:B------:R-:W-:-:S04]  /*03d0*/  IMAD.HI.U32 R3, R3, R6, RZ ;  /* 0x0000000603037227 */ /* 0x000fc800078e00ff */
[----:B------:R-:W-:-:S05]  /*03e0*/  IMAD R0, R3, R0, R6 ;  /* 0x0000000003007224 */ /* 0x000fca00078e0206 */
[----:B------:R-:W-:-:S13]  /*03f0*/  ISETP.GT.U32.AND P1, PT, R7, R0, PT ;  /* 0x000000000700720c */ /* 0x000fda0003f24070 */
[----:B------:R-:W-:Y:S02]  /*0400*/  @!P1 IMAD.IADD R0, R0, 0x1, -R7 ;  /* 0x0000000100009824 */ /* 0x000fe400078e0a07 */
[----:B------:R-:W-:Y:S01]  /*0410*/  @!P1 VIADD R3, R3, 0x1 ;  /* 0x0000000103039836 */ /* 0x000fe20000000000 */
[----:B------:R-:W-:Y:S02]  /*0420*/  ISETP.NE.AND P1, PT, R4, RZ, PT ;  /* 0x000000ff0400720c */ /* 0x000fe40003f25270 */
[----:B------:R-:W-:Y:S02]  /*0430*/  ISETP.GE.U32.AND P0, PT, R0, R7, PT ;  /* 0x000000070000720c */ /* 0x000fe40003f06070 */
[----:B------:R-:W-:-:S04]  /*0440*/  LOP3.LUT R0, R5, R4, RZ, 0x3c, !PT ;  /* 0x0000000405007212 */ /* 0x000fc800078e3cff */
[----:B------:R-:W-:Y:S01]  /*0450*/  ISETP.GE.AND P2, PT, R0, RZ, PT ;  /* 0x000000ff0000720c */ /* 0x000fe20003f46270 */
[----:B------:R-:W-:-:S06]  /*0460*/  VIADD R0, R10, 0xff ;  /* 0x000000ff0a007836 */ /* 0x000fcc0000000000 */
[----:B------:R-:W-:-:S04]  /*0470*/  @P0 VIADD R3, R3, 0x1 ;  /* 0x0000000103030836 */ /* 0x000fc80000000000 */
[----:B------:R-:W-:Y:S01]  /*0480*/  IMAD.MOV.U32 R2, RZ, RZ, R3 ;  /* 0x000000ffff027224 */ /* 0x000fe200078e0003 */
[----:B------:R-:W-:-:S03]  /*0490*/  SHF.R.S32.HI R3, RZ, 0x1f, R0 ;  /* 0x0000001fff037819 */ /* 0x000fc60000011400 */
[----:B------:R-:W-:Y:S01]  /*04a0*/  @!P2 IMAD.MOV R2, RZ, RZ, -R2 ;  /* 0x000000ffff02a224 */ /* 0x000fe200078e0a02 */
[----:B------:R-:W-:Y:S02]  /*04b0*/  @!P1 LOP3.LUT R2, RZ, R4, RZ, 0x33, !PT ;  /* 0x00000004ff029212 */ /* 0x000fe400078e33ff */
[----:B------:R-:W-:-:S03]  /*04c0*/  LEA.HI R3, R3, R0, RZ, 0x8 ;  /* 0x0000000003037211 */ /* 0x000fc600078f40ff */
[----:B------:R-:W-:Y:S02]  /*04d0*/  IMAD.SHL.U32 R6, R2, 0x8, RZ ;  /* 0x0000000802067824 */ /* 0x000fe400078e00ff */
[----:B------:R-:W-:-:S03]  /*04e0*/  IMAD.MOV R2, RZ, RZ, -R2 ;  /* 0x000000ffff027224 */ /* 0x000fc600078e0a02 */
[----:B------:R-:W-:Y:S01]  /*04f0*/  LEA.HI.SX32 R3, R3, -R6, 0x18 ;  /* 0x8000000603037211 */ /* 0x000fe200078fc2ff */
[----:B------:R-:W-:-:S03]  /*0500*/  IMAD R4, R4, R2, R5 ;  /* 0x0000000204047224 */ /* 0x000fc600078e0205 */
[----:B------:R-:W-:Y:S02]  /*0510*/  VIMNMX R13, R3, 0x8, PT ;  /* 0x00000008030d7848 */ /* 0x000fe40003fe0100 */
[----:B------:R-:W-:Y:S02]  /*0520*/  IABS R9, R4 ;  /* 0x0000000400097213 */ /* 0x000fe40000000000 */
[----:B------:R-:W-:-:S04]  /*0530*/  IABS R7, R13 ;  /* 0x0000000d00077213 */ /* 0x000fc80000000000 */
[----:B------:R-:W0:Y:S08]  /*0540*/  I2F.RP R0, R7 ;  /* 0x0000000700007306 */ /* 0x000e300000209400 */
[----:B0-----:R-:W0:Y:S02]  /*0550*/  MUFU.RCP R0, R0 ;  /* 0x0000000000007308 */ /* 0x001e240000001000 */
[----:B0-----:R-:W-:-:S06]  /*0560*/  VIADD R3, R0, 0xffffffe ;  /* 0x0ffffffe00037836 */ /* 0x001fcc0000000000 */
[----:B------:R-:W0:Y:S02]  /*0570*/  F2I.FTZ.U32.TRUNC.NTZ R3, R3 ;  /* 0x0000000300037305 */ /* 0x000e24000021f000 */
[----:B0-----:R-:W-:-:S04]  /*0580*/  IMAD.MOV R8, RZ, RZ, -R3 ;  /* 0x000000ffff087224 */ /* 0x001fc800078e0a03 */
[----:B------:R-:W-:Y:S01]  /*0590*/  IMAD.MOV.U32 R2, RZ, RZ, R8 ;  /* 0x000000ffff027224 */ /* 0x000fe200078e0008 */
[----:B------:R-:W-:-:S03]  /*05a0*/  IABS R8, R13 ;  /* 0x0000000d00087213 */ /* 0x000fc60000000000 */
[----:B------:R-:W-:Y:S02]  /*05b0*/  IMAD R5, R2, R7, RZ ;  /* 0x0000000702057224 */ /* 0x000fe400078e02ff */
[----:B------:R-:W-:Y:S02]  /*05c0*/  IMAD.MOV.U32 R2, RZ, RZ, RZ ;  /* 0x000000ffff027224 */ /* 0x000fe400078e00ff */
[----:B------:R-:W-:Y:S02]  /*05d0*/  IMAD.MOV R0, RZ, RZ, -R8 ;  /* 0x000000ffff007224 */ /* 0x000fe400078e0a08 */
[----:B------:R-:W-:Y:S01]  /*05e0*/  IMAD.HI.U32 R2, R3, R5, R2 ;  /* 0x0000000503027227 */ /* 0x000fe200078e0002 */
[----:B------:R-:W0:Y:S05]  /*05f0*/  LDC R8, c[0x0][0x230] ;  /* 0x00008c00ff087b82 */ /* 0x000e2a0000000800 */
[----:B------:R-:W-:-:S04]  /*0600*/  IMAD.HI.U32 R2, R2, R9, RZ ;  /* 0x0000000902027227 */ /* 0x000fc800078e00ff */
[----:B------:R-:W-:-:S05]  /*0610*/  IMAD R0, R2, R0, R9 ;  /* 0x0000000002007224 */ /* 0x000fca00078e0209 */
[----:B------:R-:W-:Y:S01]  /*0620*/  ISETP.GT.U32.AND P1, PT, R7, R0, PT ;  /* 0x000000000700720c */ /* 0x000fe20003f24070 */
[----:B0-----:R-:W-:-:S12]  /*0630*/  VIADD R8, R8, 0x7f ;  /* 0x0000007f08087836 */ /* 0x001fd80000000000 */
[----:B------:R-:W-:Y:S02]  /*0640*/  @!P1 IMAD.IADD R0, R0, 0x1, -R7 ;  /* 0x0000000100009824 */ /* 0x000fe400078e0a07 */
[----:B------:R-:W-:Y:S01]  /*0650*/  @!P1 VIADD R2, R2, 0x1 ;  /* 0x0000000102029836 */ /* 0x000fe20000000000 */
[----:B------:R-:W-:Y:S02]  /*0660*/  ISETP.NE.AND P1, PT, R13, RZ, PT ;  /* 0x000000ff0d00720c */ /* 0x000fe40003f25270 */
[----:B------:R-:W-:Y:S02]  /*0670*/  ISETP.GE.U32.AND P0, PT, R0, R7, PT ;  /* 0x000000070000720c */ /* 0x000fe40003f06070 */
[----:B------:R-:W-:-:S04]  /*0680*/  LOP3.LUT R0, R4, R13, RZ, 0x3c, !PT ;  /* 0x0000000d04007212 */ /* 0x000fc800078e3cff */
[----:B------:R-:W-:-:S07]  /*0690*/  ISETP.GE.AND P2, PT, R0, RZ, PT ;  /* 0x000000ff0000720c */ /* 0x000fce0003f46270 */
[----:B------:R-:W-:Y:S01]  /*06a0*/  @P0 VIADD R2, R2, 0x1 ;  /* 0x0000000102020836 */ /* 0x000fe20000000000 */
[----:B------:R-:W-:-:S05]  /*06b0*/  ISETP.GT.AND P0, PT, R8, 0x7f, PT ;  /* 0x0000007f0800780c */ /* 0x000fca0003f04270 */
[----:B------:R-:W-:Y:S01]  /*06c0*/  @!P2 IMAD.MOV R2, RZ, RZ, -R2 ;  /* 0x000000ffff02a224 */ /* 0x000fe200078e0a02 */
[----:B------:R-:W-:-:S05]  /*06d0*/  @!P1 LOP3.LUT R2, RZ, R13, RZ, 0x33, !PT ;  /* 0x0000000dff029212 */ /* 0x000fca00078e33ff */
[----:B------:R-:W-:Y:S02]  /*06e0*/  IMAD.MOV R0, RZ, RZ, -R2 ;  /* 0x000000ffff007224 */ /* 0x000fe400078e0a02 */
[----:B------:R-:W-:Y:S02]  /*06f0*/  IMAD.SHL.U32 R14, R2, 0x40, RZ ;  /* 0x00000040020e7824 */ /* 0x000fe400078e00ff */
[----:B------:R-:W-:-:S03]  /*0700*/  IMAD R0, R13, R0, R4 ;  /* 0x000000000d007224 */ /* 0x000fc600078e0204 */
[----:B------:R0:W-:Y:S01]  /*0710*/  STL [R1+0x3c], R14 ;  /* 0x00003c0e01007387 */ /* 0x0001e20000100800 */
[----:B------:R-:W-:Y:S01]  /*0720*/  IMAD.IADD R3, R6, 0x1, R0 ;  /* 0x0000000106037824 */ /* 0x000fe200078e0200 */
[----:B------:R-:W-:-:S05]  /*0730*/  LOP3.LUT R0, R66, 0xff, RZ, 0xc0, !PT ;  /* 0x000000ff42007812 */ /* 0x000fca00078ec0ff */
[----:B------:R-:W-:-:S05]  /*0740*/  IMAD R56, R3, 0x100, R0 ;  /* 0x0000010003387824 */ /* 0x000fca00078e0200 */
[----:B------:R0:W-:Y:S01]  /*0750*/  STL [R1+0x74], R56 ;  /* 0x0000743801007387 */ /* 0x0001e20000100800 */
[----:B------:R-:W-:Y:S05]  /*0760*/  @P0 BRA `(.L_x_0) ;  /* 0x0000000000500947 */ /* 0x000fea0003800000 */
[----:B------:R-:W-:Y:S01]  /*0770*/  IMAD.SHL.U32 R0, R66, 0x10, RZ ;  /* 0x0000001042007824 */ /* 0x000fe200078e00ff */
[----:B------:R-:W-:Y:S02]  /*0780*/  CS2R R24, SRZ ;  /* 0x0000000000187805 */ /* 0x000fe4000001ff00 */
[----:B------:R-:W-:Y:S02]  /*0790*/  CS2R R26, SRZ ;  /* 0x00000000001a7805 */ /* 0x000fe4000001ff00 */
[----:B------:R-:W-:Y:S02]  /*07a0*/  CS2R R28, SRZ ;  /* 0x00000000001c7805 */ /* 0x000fe4000001ff00 */
[----:B------:R-:W-:Y:S02]  /*07b0*/  CS2R R30, SRZ ;  /* 0x00000000001e7805 */ /* 0x000fe4000001ff00 */
[----:B------:R-:W-:Y:S02]  /*07c0*/  LOP3.LUT R0, R0, 0x70, RZ, 0xc0, !PT ;  /* 0x0000007000007812 */ /* 0x000fe400078ec0ff */
[----:B------:R-:W-:-:S02]  /*07d0*/  CS2R R32, SRZ ;  /* 0x0000000000207805 */ /* 0x000fc4000001ff00 */
[----:B------:R-:W-:Y:S02]  /*07e0*/  CS2R R34, SRZ ;  /* 0x0000000000227805 */ /* 0x000fe4000001ff00 */
[----:B------:R-:W-:Y:S02]  /*07f0*/  CS2R R36, SRZ ;  /* 0x0000000000247805 */ /* 0x000fe4000001ff00 */
[----:B------:R-:W-:Y:S01]  /*0800*/  CS2R R38, SRZ ;  /* 0x0000000000267805 */ /* 0x000fe2000001ff00 */
[----:B------:R1:W-:Y:S01]  /*0810*/  STL [R1+0x78], R0 ;  /* 0x0000780001007387 */ /* 0x0003e20000100800 */
[----:B------:R-:W-:Y:S02]  /*0820*/  CS2R R40, SRZ ;  /* 0x0000000000287805 */ /* 0x000fe4000001ff00 */
[----:B------:R-:W-:Y:S02]  /*0830*/  CS2R R42, SRZ ;  /* 0x00000000002a7805 */ /* 0x000fe4000001ff00 */
[----:B------:R-:W-:-:S02]  /*0840*/  CS2R R44, SRZ ;  /* 0x00000000002c7805 */ /* 0x000fc4000001ff00 */
[----:B------:R-:W-:Y:S02]  /*0850*/  CS2R R46, SRZ ;  /* 0x00000000002e7805 */ /* 0x000fe4000001ff00 */
[----:B------:R-:W-:Y:S02]  /*0860*/  CS2R R48, SRZ ;  /* 0x0000000000307805 */ /* 0x000fe4000001ff00 */
[----:B------:R-:W-:Y:S02]  /*0870*/  CS2R R50, SRZ ;  /* 0x0000000000327805 */ /* 0x000fe4000001ff00 */
[----:B------:R-:W-:Y:S02]  /*0880*/  CS2R R52, SRZ ;  /* 0x0000000000347805 */ /* 0x000fe4000001ff00 */
[----:B------:R-:W-:Y:S01]  /*0890*/  CS2R R54, SRZ ;  /* 0x0000000000367805 */ /* 0x000fe2000001ff00 */
[----:B-1----:R-:W-:Y:S06]  /*08a0*/  BRA `(.L_x_1) ;  /* 0x0000005400907947 */ /* 0x002fec0003800000 */
.L_x_0:
[----:B------:R-:W-:Y:S01]  /*08b0*/  IABS R16, R10 ;  /* 0x0000000a00107213 */ /* 0x000fe20000000000 */
[----:B------:R-:W-:Y:S01]  /*08c0*/  ULDC UR4, c[0x0][0x234] ;  /* 0x00008d0000047ab9 */ /* 0x000fe20000000800 */
[----:B------:R-:W-:Y:S01]  /*08d0*/  IABS R2, R11 ;  /* 0x0000000b00027213 */ /* 0x000fe20000000000 */
[----:B------:R-:W-:Y:S01]  /*08e0*/  ULDC.64 UR6, c[0x0][0x210] ;  /* 0x0000840000067ab9 */ /* 0x000fe20000000a00 */
[----:B------:R-:W1:Y:S01]  /*08f0*/  I2F.RP R9, R16 ;  /* 0x0000001000097306 */ /* 0x000e620000209400 */
[----:B------:R-:W-:Y:S01]  /*0900*/  SHF.R.U32.HI R3, RZ, 0x7, R66 ;  /* 0x00000007ff037819 */ /* 0x000fe20000011642 */
[----:B------:R-:W-:Y:S01]  /*0910*/  ULDC.64 UR8, c[0x0][0x218] ;  /* 0x0000860000087ab9 */ /* 0x000fe20000000a00 */
[----:B------:R-:W-:Y:S01]  /*0920*/  ISETP.NE.AND P6, PT, R10, RZ, PT ;  /* 0x000000ff0a00720c */ /* 0x000fe20003fc5270 */
[----:B------:R-:W-:Y:S01]  /*0930*/  IMAD.SHL.U32 R122, R66, 0x10, RZ ;  /* 0x00000010427a7824 */ /* 0x000fe200078e00ff */
[----:B------:R-:W-:Y:S01]  /*0940*/  SGXT.U32 R3, R3, 0x2 ;  /* 0x000000020303781a */ /* 0x000fe20000000000 */
[----:B------:R-:W-:Y:S01]  /*0950*/  UIADD3 UR5, UR16, 0x8000, URZ ;  /* 0x0000800010057890 */ /* 0x000fe2000fffe03f */
[----:B------:R-:W-:Y:S01]  /*0960*/  LOP3.LUT R85, R69, 0x7c, RZ, 0xfc, !PT ;  /* 0x0000007c45557812 */ /* 0x000fe200078efcff */
[----:B------:R-:W2:Y:S01]  /*0970*/  I2F.RP R12, R2 ;  /* 0x00000002000c7306 */ /* 0x000ea20000209400 */
[----:B------:R-:W-:Y:S01]  /*0980*/  LOP3.LUT R3, R14, R3, RZ, 0xfc, !PT ;  /* 0x000000030e037212 */ /* 0x000fe200078efcff */
[----:B------:R-:W-:Y:S01]  /*0990*/  USHF.R.U32.HI UR5, URZ, 0x4, UR5 ;  /* 0x000000043f057899 */ /* 0x000fe20008011605 */
[----:B0-----:R-:W-:-:S02]  /*09a0*/  IABS R14, R56 ;  /* 0x00000038000e7213 */ /* 0x001fc40000000000 */
[----:B------:R-:W-:Y:S02]  /*09b0*/  CS2R R40, SRZ ;  /* 0x0000000000287805 */ /* 0x000fe4000001ff00 */
[C---:B------:R-:W-:Y:S01]  /*09c0*/  LOP3.LUT R18, R3.reuse, 0x38, RZ, 0xfc, !PT ;  /* 0x0000003803127812 */ /* 0x040fe200078efcff */
[----:B------:R-:W-:Y:S01]  /*09d0*/  USGXT.U32 UR14, UR5, 0xe ;  /* 0x0000000e050e789a */ /* 0x000fe20008000000 */
[----:B------:R-:W-:Y:S01]  /*09e0*/  LOP3.LUT R24, R3, 0x2c, RZ, 0xfc, !PT ;  /* 0x0000002c03187812 */ /* 0x000fe200078efcff */
[----:B-1----:R-:W0:Y:S01]  /*09f0*/  MUFU.RCP R9, R9 ;  /* 0x0000000900097308 */ /* 0x002e220000001000 */
[----:B------:R-:W-:Y:S02]  /*0a00*/  IABS R17, R18 ;  /* 0x0000001200117213 */ /* 0x000fe40000000000 */
[----:B------:R-:W-:Y:S02]  /*0a10*/  CS2R R42, SRZ ;  /* 0x00000000002a7805 */ /* 0x000fe4000001ff00 */
[----:B------:R-:W-:-:S02]  /*0a20*/  IABS R21, R24 ;  /* 0x0000001800157213 */ /* 0x000fc40000000000 */
[C---:B------:R-:W-:Y:S02]  /*0a30*/  LOP3.LUT R20, R3.reuse, 0x28, RZ, 0xfc, !PT ;  /* 0x0000002803147812 */ /* 0x040fe400078efcff */
[C---:B------:R-:W-:Y:S01]  /*0a40*/  LOP3.LUT R22, R3.reuse, 0x24, RZ, 0xfc, !PT ;  /* 0x0000002403167812 */ /* 0x040fe200078efcff */
[----:B--2---:R-:W1:Y:S01]  /*0a50*/  MUFU.RCP R12, R12 ;  /* 0x0000000c000c7308 */ /* 0x004e620000001000 */
[----:B------:R-:W-:Y:S02]  /*0a60*/  ISETP.GE.AND P4, PT, R18, RZ, PT ;  /* 0x000000ff1200720c */ /* 0x000fe40003f86270 */
[----:B------:R-:W-:Y:S02]  /*0a70*/  IABS R23, R20 ;  /* 0x0000001400177213 */ /* 0x000fe40000000000 */
[----:B------:R-:W-:Y:S02]  /*0a80*/  IABS R25, R22 ;  /* 0x0000001600197213 */ /* 0x000fe40000000000 */
[----:B------:R-:W-:Y:S01]  /*0a90*/  LOP3.LUT R26, R3, 0x18, RZ, 0xfc, !PT ;  /* 0x00000018031a7812 */ /* 0x000fe200078efcff */
[----:B0-----:R-:W-:Y:S01]  /*0aa0*/  VIADD R4, R9, 0xffffffe ;  /* 0x0ffffffe09047836 */ /* 0x001fe20000000000 */
[----:B------:R-:W-:-:S02]  /*0ab0*/  LOP3.LUT R9, R3, 0x3c, RZ, 0xfc, !PT ;  /* 0x0000003c03097812 */ /* 0x000fc400078efcff */
[----:B------:R-:W-:Y:S01]  /*0ac0*/  IABS R27, R26 ;  /* 0x0000001a001b7213 */ /* 0x000fe20000000000 */
[----:B------:R0:W2:Y:S01]  /*0ad0*/  F2I.FTZ.U32.TRUNC.NTZ R5, R4 ;  /* 0x0000000400057305 */ /* 0x0000a2000021f000 */
[----:B------:R-:W-:Y:S02]  /*0ae0*/  ISETP.GE.AND P2, PT, R9, RZ, PT ;  /* 0x000000ff0900720c */ /* 0x000fe40003f46270 */
[C---:B------:R-:W-:Y:S01]  /*0af0*/  LOP3.LUT R28, R3.reuse, 0x14, RZ, 0xfc, !PT ;  /* 0x00000014031c7812 */ /* 0x040fe200078efcff */
[----:B-1----:R-:W-:Y:S01]  /*0b00*/  VIADD R6, R12, 0xffffffe ;  /* 0x0ffffffe0c067836 */ /* 0x002fe20000000000 */
[C---:B------:R-:W-:Y:S02]  /*0b10*/  LOP3.LUT R30, R3.reuse, 0x10, RZ, 0xfc, !PT ;  /* 0x00000010031e7812 */ /* 0x040fe400078efcff */
[----:B------:R-:W-:Y:S01]  /*0b20*/  IABS R29, R28 ;  /* 0x0000001c001d7213 */ /* 0x000fe20000000000 */
[----:B------:R1:W3:Y:S01]  /*0b30*/  F2I.FTZ.U32.TRUNC.NTZ R7, R6 ;  /* 0x0000000600077305 */ /* 0x0002e2000021f000 */
[----:B0-----:R-:W-:Y:S01]  /*0b40*/  IMAD.MOV.U32 R4, RZ, RZ, RZ ;  /* 0x000000ffff047224 */ /* 0x001fe200078e00ff */
[----:B------:R-:W-:-:S02]  /*0b50*/  LOP3.LUT R32, R3, 0xc, RZ, 0xfc, !PT ;  /* 0x0000000c03207812 */ /* 0x000fc400078efcff */
[----:B------:R-:W-:Y:S02]  /*0b60*/  IABS R31, R30 ;  /* 0x0000001e001f7213 */ /* 0x000fe40000000000 */
[----:B------:R-:W-:Y:S01]  /*0b70*/  IABS R33, R32 ;  /* 0x0000002000217213 */ /* 0x000fe20000000000 */
[--C-:B--2---:R-:W-:Y:S01]  /*0b80*/  IMAD.MOV R13, RZ, RZ, -R5.reuse ;  /* 0x000000ffff0d7224 */ /* 0x104fe200078e0a05 */
[C---:B------:R-:W-:Y:S01]  /*0b90*/  LOP3.LUT R34, R3.reuse, 0x8, RZ, 0xfc, !PT ;  /* 0x0000000803227812 */ /* 0x040fe200078efcff */
[----:B-1----:R-:W-:Y:S01]  /*0ba0*/  IMAD.MOV.U32 R6, RZ, RZ, RZ ;  /* 0x000000ffff067224 */ /* 0x002fe200078e00ff */
[----:B------:R-:W-:Y:S01]  /*0bb0*/  LOP3.LUT R36, R3, 0x4, RZ, 0xfc, !PT ;  /* 0x0000000403247812 */ /* 0x000fe200078efcff */
[----:B------:R-:W-:Y:S01]  /*0bc0*/  IMAD R13, R13, R16, RZ ;  /* 0x000000100d0d7224 */ /* 0x000fe200078e02ff */
[----:B------:R-:W-:Y:S02]  /*0bd0*/  IABS R35, R34 ;  /* 0x0000002200237213 */ /* 0x000fe40000000000 */
[----:B------:R-:W-:Y:S01]  /*0be0*/  IABS R37, R36 ;  /* 0x0000002400257213 */ /* 0x000fe20000000000 */
[----:B------:R-:W-:Y:S01]  /*0bf0*/  IMAD.HI.U32 R5, R5, R13, R4 ;  /* 0x0000000d05057227 */ /* 0x000fe200078e0004 */
[----:B------:R-:W-:-:S02]  /*0c00*/  IABS R39, R3 ;  /* 0x0000000300277213 */ /* 0x000fc40000000000 */
[----:B------:R-:W-:Y:S01]  /*0c10*/  LOP3.LUT R122, R122, 0x70, RZ, 0xc0, !PT ;  /* 0x000000707a7a7812 */ /* 0x000fe200078ec0ff */
[----:B---3--:R-:W-:Y:S01]  /*0c20*/  IMAD.MOV R15, RZ, RZ, -R7 ;  /* 0x000000ffff0f7224 */ /* 0x008fe200078e0a07 */
[----:B------:R-:W-:Y:S01]  /*0c30*/  LOP3.LUT R84, R69, 0x78, RZ, 0xfc, !PT ;  /* 0x0000007845547812 */ /* 0x000fe200078efcff */
[----:B------:R-:W-:Y:S01]  /*0c40*/  IMAD.HI.U32 R5, R5, R14, RZ ;  /* 0x0000000e05057227 */ /* 0x000fe200078e00ff */
[C---:B------:R-:W-:Y:S01]  /*0c50*/  LOP3.LUT R83, R69.reuse, 0x74, RZ, 0xfc, !PT ;  /* 0x0000007445537812 */ /* 0x040fe200078efcff */
[----:B------:R0:W-:Y:S01]  /*0c60*/  STL [R1+0x78], R122 ;  /* 0x0000787a01007387 */ /* 0x0001e20000100800 */
[C---:B------:R-:W-:Y:S01]  /*0c70*/  LOP3.LUT R82, R69.reuse, 0x70, RZ, 0xfc, !PT ;  /* 0x0000007045527812 */ /* 0x040fe200078efcff */
[----:B------:R-:W-:Y:S01]  /*0c80*/  IMAD.MOV R5, RZ, RZ, -R5 ;  /* 0x000000ffff057224 */ /* 0x000fe200078e0a05 */
[----:B------:R-:W-:Y:S01]  /*0c90*/  LOP3.LUT R81, R69, 0x6c, RZ, 0xfc, !PT ;  /* 0x0000006c45517812 */ /* 0x000fe200078efcff */
[----:B------:R-:W-:Y:S01]  /*0ca0*/  IMAD R13, R15, R2, RZ ;  /* 0x000000020f0d7224 */ /* 0x000fe200078e02ff */
[----:B------:R-:W-:Y:S01]  /*0cb0*/  IABS R15, R9 ;  /* 0x00000009000f7213 */ /* 0x000fe20000000000 */
[----:B------:R-:W-:Y:S01]  /*0cc0*/  IMAD R5, R16, R5, R14 ;  /* 0x0000000510057224 */ /* 0x000fe200078e020e */
[----:B------:R-:W-:Y:S01]  /*0cd0*/  LOP3.LUT R80, R69, 0x68, RZ, 0xfc, !PT ;  /* 0x0000006845507812 */ /* 0x000fe200078efcff */
[----:B------:R-:W-:Y:S01]  /*0ce0*/  IMAD.HI.U32 R4, R7, R13, R6 ;  /* 0x0000000d07047227 */ /* 0x000fe200078e0006 */
[----:B------:R-:W-:-:S02]  /*0cf0*/  SHF.R.S32.HI R7, RZ, 0x1f, R8 ;  /* 0x0000001fff077819 */ /* 0x000fc40000011408 */
[----:B------:R-:W-:Y:S01]  /*0d00*/  ISETP.GT.U32.AND P0, PT, R16, R5, PT ;  /* 0x000000051000720c */ /* 0x000fe20003f04070 */
[----:B------:R-:W-:Y:S01]  /*0d10*/  IMAD R0, R0, 0x80, R122 ;  /* 0x0000008000007824 */ /* 0x000fe200078e027a */
[----:B------:R-:W-:Y:S01]  /*0d20*/  LEA.HI R6, R7, R8, RZ, 0x7 ;  /* 0x0000000807067211 */ /* 0x000fe200078f38ff */
[C---:B------:R-:W-:Y:S01]  /*0d30*/  IMAD.HI.U32 R12, R4.reuse, R15, RZ ;  /* 0x0000000f040c7227 */ /* 0x040fe200078e00ff */
[----:B------:R-:W-:Y:S02]  /*0d40*/  LOP3.LUT R8, R3, 0x34, RZ, 0xfc, !PT ;  /* 0x0000003403087812 */ /* 0x000fe400078efcff */
[C---:B------:R-:W-:Y:S01]  /*0d50*/  LOP3.LUT R79, R69.reuse, 0x64, RZ, 0xfc, !PT ;  /* 0x00000064454f7812 */ /* 0x040fe200078efcff */
[----:B------:R-:W-:Y:S01]  /*0d60*/  IMAD.HI.U32 R13, R4, R17, RZ ;  /* 0x00000011040d7227 */ /* 0x000fe200078e00ff */
[----:B------:R-:W-:Y:S02]  /*0d70*/  ISETP.GE.AND P5, PT, R8, RZ, PT ;  /* 0x000000ff0800720c */ /* 0x000fe40003fa6270 */
[C---:B------:R-:W-:Y:S01]  /*0d80*/  LOP3.LUT R78, R69.reuse, 0x60, RZ, 0xfc, !PT ;  /* 0x00000060454e7812 */ /* 0x040fe200078efcff */
[----:B------:R-:W-:Y:S01]  /*0d90*/  IMAD.MOV R12, RZ, RZ, -R12 ;  /* 0x000000ffff0c7224 */ /* 0x000fe200078e0a0c */
[----:B------:R-:W-:Y:S01]  /*0da0*/  LOP3.LUT R77, R69, 0x5c, RZ, 0xfc, !PT ;  /* 0x0000005c454d7812 */ /* 0x000fe200078efcff */
[----:B------:R-:W-:Y:S01]  /*0db0*/  @!P0 IMAD.IADD R5, R5, 0x1, -R16 ;  /* 0x0000000105058824 */ /* 0x000fe200078e0a10 */
[----:B------:R-:W-:Y:S01]  /*0dc0*/  ISETP.GE.AND P0, PT, R56, RZ, PT ;  /* 0x000000ff3800720c */ /* 0x000fe20003f06270 */
[----:B------:R-:W-:Y:S01]  /*0dd0*/  IMAD.MOV R13, RZ, RZ, -R13 ;  /* 0x000000ffff0d7224 */ /* 0x000fe200078e0a0d */
[----:B------:R-:W-:Y:S01]  /*0de0*/  LOP3.LUT R76, R69, 0x58, RZ, 0xfc, !PT ;  /* 0x00000058454c7812 */ /* 0x000fe200078efcff */
[----:B------:R-:W-:Y:S01]  /*0df0*/  IMAD R7, R2, R12, R15 ;  /* 0x0000000c02077224 */ /* 0x000fe200078e020f */
[----:B------:R-:W-:Y:S01]  /*0e00*/  ISETP.GT.U32.AND P3, PT, R16, R5, PT ;  /* 0x000000051000720c */ /* 0x000fe20003f64070 */
[----:B------:R-:W-:Y:S01]  /*0e10*/  IMAD R9, R2, R13, R17 ;  /* 0x0000000d02097224 */ /* 0x000fe200078e0211 */
[----:B------:R-:W-:Y:S01]  /*0e20*/  IABS R15, R8 ;  /* 0x00000008000f7213 */ /* 0x000fe20000000000 */
[----:B------:R-:W-:Y:S01]  /*0e30*/  IMAD.HI.U32 R13, R4, R21, RZ ;  /* 0x00000015040d7227 */ /* 0x000fe200078e00ff */
[----:B------:R-:W-:-:S02]  /*0e40*/  LOP3.LUT R12, R3, 0x30, RZ, 0xfc, !PT ;  /* 0x00000030030c7812 */ /* 0x000fc400078efcff */
[C---:B------:R-:W-:Y:S01]  /*0e50*/  LOP3.LUT R75, R69.reuse, 0x54, RZ, 0xfc, !PT ;  /* 0x00000054454b7812 */ /* 0x040fe200078efcff */
[----:B------:R-:W-:Y:S01]  /*0e60*/  IMAD.HI.U32 R8, R4, R15, RZ ;  /* 0x0000000f04087227 */ /* 0x000fe200078e00ff */
[----:B------:R-:W-:Y:S02]  /*0e70*/  IABS R19, R12 ;  /* 0x0000000c00137213 */ /* 0x000fe40000000000 */
[----:B------:R-:W-:Y:S01]  /*0e80*/  ISETP.GE.AND P1, PT, R12, RZ, PT ;  /* 0x000000ff0c00720c */ /* 0x000fe20003f26270 */
[----:B------:R-:W-:Y:S01]  /*0e90*/  IMAD.MOV R17, RZ, RZ, -R8 ;  /* 0x000000ffff117224 */ /* 0x000fe200078e0a08 */
[----:B------:R-:W-:Y:S01]  /*0ea0*/  LOP3.LUT R74, R69, 0x50, RZ, 0xfc, !PT ;  /* 0x00000050454a7812 */ /* 0x000fe200078efcff */
[----:B------:R-:W-:Y:S01]  /*0eb0*/  @!P3 IMAD.IADD R5, R5, 0x1, -R16 ;  /* 0x000000010505b824 */ /* 0x000fe200078e0a10 */
[C---:B------:R-:W-:Y:S01]  /*0ec0*/  ISETP.GT.U32.AND P3, PT, R2.reuse, R7, PT ;  /* 0x000000070200720c */ /* 0x040fe20003f64070 */
[----:B------:R-:W-:Y:S01]  /*0ed0*/  IMAD.MOV R18, RZ, RZ, -R13 ;  /* 0x000000ffff127224 */ /* 0x000fe200078e0a0d */
[----:B------:R-:W-:Y:S01]  /*0ee0*/  LOP3.LUT R16, R3, 0x20, RZ, 0xfc, !PT ;  /* 0x0000002003107812 */ /* 0x000fe200078efcff */
[----:B------:R-:W-:Y:S01]  /*0ef0*/  @!P0 IMAD.MOV R5, RZ, RZ, -R5 ;  /* 0x000000ffff058224 */ /* 0x000fe200078e0a05 */
[C---:B------:R-:W-:Y:S01]  /*0f00*/  ISETP.GT.U32.AND P0, PT, R2.reuse, R9, PT ;  /* 0x000000090200720c */ /* 0x040fe20003f04070 */
[----:B------:R-:W-:Y:S01]  /*0f10*/  IMAD R13, R2, R17, R15 ;  /* 0x00000011020d7224 */ /* 0x000fe200078e020f */
[----:B------:R-:W-:Y:S01]  /*0f20*/  @!P6 LOP3.LUT R5, RZ, R10, RZ, 0x33, !PT ;  /* 0x0000000aff05e212 */ /* 0x000fe200078e33ff */
[----:B------:R-:W-:Y:S01]  /*0f30*/  IMAD.HI.U32 R12, R4, R19, RZ ;  /* 0x00000013040c7227 */ /* 0x000fe200078e00ff */
[----:B------:R-:W-:-:S02]  /*0f40*/  LOP3.LUT R73, R69, 0x4c, RZ, 0xfc, !PT ;  /* 0x0000004c45497812 */ /* 0x000fc400078efcff */
[C---:B------:R-:W-:Y:S01]  /*0f50*/  LOP3.LUT R72, R69.reuse, 0x48, RZ, 0xfc, !PT ;  /* 0x0000004845487812 */ /* 0x040fe200078efcff */
[----:B------:R-:W-:Y:S01]  /*0f60*/  IMAD.HI.U32 R8, R4, R23, RZ ;  /* 0x0000001704087227 */ /* 0x000fe200078e00ff */
[C---:B------:R-:W-:Y:S02]  /*0f70*/  LOP3.LUT R71, R69.reuse, 0x44, RZ, 0xfc, !PT ;  /* 0x0000004445477812 */ /* 0x040fe400078efcff */
[----:B------:R-:W-:Y:S01]  /*0f80*/  LOP3.LUT R70, R69, 0x40, RZ, 0xfc, !PT ;  /* 0x0000004045467812 */ /* 0x000fe200078efcff */
[--C-:B------:R-:W-:Y:S01]  /*0f90*/  @!P3 IMAD.IADD R7, R7, 0x1, -R2.reuse ;  /* 0x000000010707b824 */ /* 0x100fe200078e0a02 */
[----:B------:R-:W-:Y:S01]  /*0fa0*/  LEA.HI R68, R66, 0x7e, RZ, 0x18 ;  /* 0x0000007e42447811 */ /* 0x000fe200078fc0ff */
[----:B------:R-:W-:Y:S01]  /*0fb0*/  @!P0 IMAD.IADD R9, R9, 0x1, -R2 ;  /* 0x0000000109098824 */ /* 0x000fe200078e0a02 */
[----:B------:R-:W-:Y:S01]  /*0fc0*/  ISETP.GT.U32.AND P0, PT, R2, R13, PT ;  /* 0x0000000d0200720c */ /* 0x000fe20003f04070 */
[----:B------:R-:W-:Y:S01]  /*0fd0*/  IMAD.HI.U32 R14, R4, R25, RZ ;  /* 0x00000019040e7227 */ /* 0x000fe200078e00ff */
[----:B------:R-:W-:-:S02]  /*0fe0*/  ISETP.GT.U32.AND P3, PT, R2, R7, PT ;  /* 0x000000070200720c */ /* 0x000fc40003f64070 */
[----:B------:R-:W-:Y:S01]  /*0ff0*/  ISETP.GT.U32.AND P6, PT, R2, R9, PT ;  /* 0x000000090200720c */ /* 0x000fe20003fc4070 */
[----:B------:R-:W-:Y:S01]  /*1000*/  IMAD.MOV R12, RZ, RZ, -R12 ;  /* 0x000000ffff0c7224 */ /* 0x000fe200078e0a0c */
[C---:B------:R-:W-:Y:S01]  /*1010*/  LEA.HI R67, R66.reuse, 0x7a, RZ, 0x18 ;  /* 0x0000007a42437811 */ /* 0x040fe200078fc0ff */
[----:B------:R-:W-:Y:S01]  /*1020*/  IMAD.MOV R8, RZ, RZ, -R8 ;  /* 0x000000ffff087224 */ /* 0x000fe200078e0a08 */
[C---:B------:R-:W-:Y:S01]  /*1030*/  LEA.HI R55, R66.reuse, 0x76, RZ, 0x18 ;  /* 0x0000007642377811 */ /* 0x040fe200078fc0ff */
[----:B------:R-:W-:Y:S01]  /*1040*/  IMAD.MOV R14, RZ, RZ, -R14 ;  /* 0x000000ffff0e7224 */ /* 0x000fe200078e0a0e */
[----:B------:R-:W-:Y:S01]  /*1050*/  LEA.HI R54, R66, 0x72, RZ, 0x18 ;  /* 0x0000007242367811 */ /* 0x000fe200078fc0ff */
[C---:B------:R-:W-:Y:S01]  /*1060*/  IMAD R17, R2.reuse, R18, R21 ;  /* 0x0000001202117224 */ /* 0x040fe200078e0215 */
[----:B------:R-:W-:Y:S01]  /*1070*/  LOP3.LUT R18, R3, 0x1c, RZ, 0xfc, !PT ;  /* 0x0000001c03127812 */ /* 0x000fe200078efcff */
[----:B------:R-:W-:Y:S01]  /*1080*/  IMAD R15, R2, R12, R19 ;  /* 0x0000000c020f7224 */ /* 0x000fe200078e0213 */
[----:B------:R-:W-:Y:S01]  /*1090*/  LEA.HI R53, R66, 0x6e, RZ, 0x18 ;  /* 0x0000006e42357811 */ /* 0x000fe200078fc0ff */
[C---:B------:R-:W-:Y:S01]  /*10a0*/  IMAD R19, R2.reuse, R8, R23 ;  /* 0x0000000802137224 */ /* 0x040fe200078e0217 */
[----:B------:R-:W-:Y:S01]  /*10b0*/  IABS R23, R16 ;  /* 0x0000001000177213 */ /* 0x000fe20000000000 */
[C---:B------:R-:W-:Y:S01]  /*10c0*/  IMAD R21, R2.reuse, R14, R25 ;  /* 0x0000000e02157224 */ /* 0x040fe200078e0219 */
[----:B------:R-:W-:Y:S01]  /*10d0*/  IABS R25, R18 ;  /* 0x0000001200197213 */ /* 0x000fe20000000000 */
[--C-:B------:R-:W-:Y:S01]  /*10e0*/  @!P3 IMAD.IADD R7, R7, 0x1, -R2.reuse ;  /* 0x000000010707b824 */ /* 0x100fe200078e0a02 */
[C---:B------:R-:W-:Y:S01]  /*10f0*/  ISETP.GT.U32.AND P3, PT, R2.reuse, R15, PT ;  /* 0x0000000f0200720c */ /* 0x040fe20003f64070 */
[----:B------:R-:W-:Y:S01]  /*1100*/  @!P0 IMAD.IADD R13, R13, 0x1, -R2 ;  /* 0x000000010d0d8824 */ /* 0x000fe200078e0a02 */
[----:B------:R-:W-:Y:S01]  /*1110*/  ISETP.GT.U32.AND P0, PT, R2, R19, PT ;  /* 0x000000130200720c */ /* 0x000fe20003f04070 */
[----:B------:R-:W-:Y:S01]  /*1120*/  IMAD.HI.U32 R10, R4, R25, RZ ;  /* 0x00000019040a7227 */ /* 0x000fe200078e00ff */
[----:B------:R-:W-:-:S02]  /*1130*/  LEA.HI R52, R66, 0x6a, RZ, 0x18 ;  /* 0x0000006a42347811 */ /* 0x000fc400078fc0ff */
[C---:B------:R-:W-:Y:S01]  /*1140*/  LEA.HI R51, R66.reuse, 0x66, RZ, 0x18 ;  /* 0x0000006642337811 */ /* 0x040fe200078fc0ff */
[----:B------:R-:W-:Y:S01]  /*1150*/  IMAD.MOV R10, RZ, RZ, -R10 ;  /* 0x000000ffff0a7224 */ /* 0x000fe200078e0a0a */
[----:B------:R-:W-:Y:S01]  /*1160*/  LEA.HI R50, R66, 0x62, RZ, 0x18 ;  /* 0x0000006242327811 */ /* 0x000fe200078fc0ff */
[--C-:B------:R-:W-:Y:S01]  /*1170*/  @!P6 IMAD.IADD R9, R9, 0x1, -R2.reuse ;  /* 0x000000010909e824 */ /* 0x100fe200078e0a02 */
[C---:B------:R-:W-:Y:S01]  /*1180*/  ISETP.GT.U32.AND P6, PT, R2.reuse, R17, PT ;  /* 0x000000110200720c */ /* 0x040fe20003fc4070 */
[----:B------:R-:W-:Y:S01]  /*1190*/  IMAD R25, R2, R10, R25 ;  /* 0x0000000a02197224 */ /* 0x000fe200078e0219 */
[----:B------:R-:W-:Y:S01]  /*11a0*/  LEA.HI R49, R66, 0x5e, RZ, 0x18 ;  /* 0x0000005e42317811 */ /* 0x000fe200078fc0ff */
[----:B------:R-:W-:Y:S01]  /*11b0*/  IMAD.HI.U32 R8, R4, R23, RZ ;  /* 0x0000001704087227 */ /* 0x000fe200078e00ff */
[C---:B------:R-:W-:Y:S02]  /*11c0*/  LEA.HI R48, R66.reuse, 0x5a, RZ, 0x18 ;  /* 0x0000005a42307811 */ /* 0x040fe400078fc0ff */
[----:B------:R-:W-:Y:S01]  /*11d0*/  LEA.HI R47, R66, 0x56, RZ, 0x18 ;  /* 0x00000056422f7811 */ /* 0x000fe200078fc0ff */
        /* <DEDUP_REMOVED lines=8> */
[C---:B------:R-:W-:Y:S01]  /*1260*/  LEA.HI R44, R66.reuse, 0x4a, RZ, 0x18 ;  /* 0x0000004a422c7811 */ /* 0x040fe200078fc0ff */
[----:B------:R-:W-:Y:S01]  /*1270*/  IMAD.MOV R12, RZ, RZ, -R12 ;  /* 0x000000ffff0c7224 */ /* 0x000fe200078e0a0c */
[----:B------:R-:W-:Y:S01]  /*1280*/  LEA.HI R123, R66, 0x42, RZ, 0x18 ;  /* 0x00000042427b7811 */ /* 0x000fe200078fc0ff */
[----:B------:R-:W-:Y:S01]  /*1290*/  IMAD R23, R2, R8, R23 ;  /* 0x0000000802177224 */ /* 0x000fe200078e0217 */
[----:B------:R-:W-:Y:S01]  /*12a0*/  LOP3.LUT R0, R0, R69, RZ, 0xfc, !PT ;  /* 0x0000004500007212 */ /* 0x000fe200078efcff */
[C---:B------:R-:W-:Y:S01]  /*12b0*/  IMAD R27, R2.reuse, R12, R27 ;  /* 0x0000000c021b7224 */ /* 0x040fe200078e021b */
[----:B------:R-:W-:Y:S01]  /*12c0*/  SHF.R.S32.HI R6, RZ, 0x7, R6 ;  /* 0x00000007ff067819 */ /* 0x000fe20000011406 */
[--C-:B------:R-:W-:Y:S01]  /*12d0*/  @!P6 IMAD.IADD R17, R17, 0x1, -R2.reuse ;  /* 0x000000011111e824 */ /* 0x100fe200078e0a02 */
[C---:B------:R-:W-:Y:S01]  /*12e0*/  ISETP.GT.U32.AND P6, PT, R2.reuse, R23, PT ;  /* 0x000000170200720c */ /* 0x040fe20003fc4070 */
[--C-:B------:R-:W-:Y:S01]  /*12f0*/  @!P3 IMAD.IADD R21, R21, 0x1, -R2.reuse ;  /* 0x000000011515b824 */ /* 0x100fe200078e0a02 */
[C---:B------:R-:W-:Y:S01]  /*1300*/  ISETP.GT.U32.AND P3, PT, R2.reuse, R27, PT ;  /* 0x0000001b0200720c */ /* 0x040fe20003f64070 */
[----:B------:R-:W-:Y:S01]  /*1310*/  @!P0 IMAD.IADD R25, R25, 0x1, -R2 ;  /* 0x0000000119198824 */ /* 0x000fe200078e0a02 */
[----:B------:R-:W-:Y:S01]  /*1320*/  ISETP.GT.U32.AND P0, PT, R2, R15, PT ;  /* 0x0000000f0200720c */ /* 0x000fe20003f04070 */
[----:B------:R-:W-:-:S04]  /*1330*/  IMAD.HI.U32 R14, R4, R29, RZ ;  /* 0x0000001d040e7227 */ /* 0x000fc800078e00ff */
[----:B------:R-:W-:Y:S02]  /*1340*/  IMAD.MOV R14, RZ, RZ, -R14 ;  /* 0x000000ffff0e7224 */ /* 0x000fe400078e0a0e */
[----:B------:R-:W-:-:S04]  /*1350*/  IMAD.HI.U32 R8, R4, R31, RZ ;  /* 0x0000001f04087227 */ /* 0x000fc800078e00ff */
[--C-:B------:R-:W-:Y:S01]  /*1360*/  @!P6 IMAD.IADD R23, R23, 0x1, -R2.reuse ;  /* 0x000000011717e824 */ /* 0x100fe200078e0a02 */
[C---:B------:R-:W-:Y:S01]  /*1370*/  ISETP.GT.U32.AND P6, PT, R2.reuse, R13, PT ;  /* 0x0000000d0200720c */ /* 0x040fe20003fc4070 */
[--C-:B------:R-:W-:Y:S01]  /*1380*/  @!P3 IMAD.IADD R27, R27, 0x1, -R2.reuse ;  /* 0x000000011b1bb824 */ /* 0x100fe200078e0a02 */
[C---:B------:R-:W-:Y:S01]  /*1390*/  ISETP.GT.U32.AND P3, PT, R2.reuse, R17, PT ;  /* 0x000000110200720c */ /* 0x040fe20003f64070 */
[----:B------:R-:W-:Y:S01]  /*13a0*/  @!P0 IMAD.IADD R15, R15, 0x1, -R2 ;  /* 0x000000010f0f8824 */ /* 0x000fe200078e0a02 */
[----:B------:R-:W-:Y:S01]  /*13b0*/  ISETP.GT.U32.AND P0, PT, R2, R19, PT ;  /* 0x000000130200720c */ /* 0x000fe20003f04070 */
[----:B------:R-:W-:-:S04]  /*13c0*/  IMAD.HI.U32 R10, R4, R33, RZ ;  /* 0x00000021040a7227 */ /* 0x000fc800078e00ff */
[C---:B------:R-:W-:Y:S02]  /*13d0*/  IMAD R29, R2.reuse, R14, R29 ;  /* 0x0000000e021d7224 */ /* 0x040fe400078e021d */
[----:B------:R-:W-:Y:S02]  /*13e0*/  IMAD.MOV R8, RZ, RZ, -R8 ;  /* 0x000000ffff087224 */ /* 0x000fe400078e0a08 */
[----:B------:R-:W-:Y:S02]  /*13f0*/  IMAD.MOV R10, RZ, RZ, -R10 ;  /* 0x000000ffff0a7224 */ /* 0x000fe400078e0a0a */
[----:B------:R-:W-:Y:S01]  /*1400*/  @!P2 IMAD.MOV R7, RZ, RZ, -R7 ;  /* 0x000000ffff07a224 */ /* 0x000fe200078e0a07 */
[----:B------:R-:W-:Y:S01]  /*1410*/  ISETP.GT.U32.AND P2, PT, R2, R21, PT ;  /* 0x000000150200720c */ /* 0x000fe20003f44070 */
[----:B------:R-:W-:-:S04]  /*1420*/  IMAD.HI.U32 R12, R4, R35, RZ ;  /* 0x00000023040c7227 */ /* 0x000fc800078e00ff */
[----:B------:R-:W-:-:S04]  /*1430*/  IMAD.HI.U32 R14, R4, R37, RZ ;  /* 0x00000025040e7227 */ /* 0x000fc800078e00ff */
[----:B------:R-:W-:-:S04]  /*1440*/  IMAD.HI.U32 R4, R4, R39, RZ ;  /* 0x0000002704047227 */ /* 0x000fc800078e00ff */
[C---:B------:R-:W-:Y:S02]  /*1450*/  IMAD R31, R2.reuse, R8, R31 ;  /* 0x00000008021f7224 */ /* 0x040fe400078e021f */
[C---:B------:R-:W-:Y:S02]  /*1460*/  IMAD R33, R2.reuse, R10, R33 ;  /* 0x0000000a02217224 */ /* 0x040fe400078e0221 */
[----:B------:R-:W-:Y:S01]  /*1470*/  @!P6 IMAD.IADD R13, R13, 0x1, -R2 ;  /* 0x000000010d0de824 */ /* 0x000fe200078e0a02 */
[C---:B------:R-:W-:Y:S01]  /*1480*/  ISETP.GT.U32.AND P6, PT, R2.reuse, R25, PT ;  /* 0x000000190200720c */ /* 0x040fe20003fc4070 */
[----:B------:R-:W-:Y:S01]  /*1490*/  @!P4 IMAD.MOV R9, RZ, RZ, -R9 ;  /* 0x000000ffff09c224 */ /* 0x000fe200078e0a09 */
[C---:B------:R-:W-:Y:S01]  /*14a0*/  ISETP.GT.U32.AND P4, PT, R2.reuse, R23, PT ;  /* 0x000000170200720c */ /* 0x040fe20003f84070 */
[----:B------:R-:W-:Y:S02]  /*14b0*/  IMAD.MOV R4, RZ, RZ, -R4 ;  /* 0x000000ffff047224 */ /* 0x000fe400078e0a04 */
[----:B------:R-:W-:Y:S01]  /*14c0*/  @!P5 IMAD.MOV R13, RZ, RZ, -R13 ;  /* 0x000000ffff0dd224 */ /* 0x000fe200078e0a0d */
[C---:B------:R-:W-:Y:S01]  /*14d0*/  ISETP.GT.U32.AND P5, PT, R2.reuse, R27, PT ;  /* 0x0000001b0200720c */ /* 0x040fe20003fa4070 */
[----:B------:R-:W-:Y:S01]  /*14e0*/  @!P1 IMAD.MOV R15, RZ, RZ, -R15 ;  /* 0x000000ffff0f9224 */ /* 0x000fe200078e0a0f */
[C---:B------:R-:W-:Y:S01]  /*14f0*/  ISETP.GT.U32.AND P1, PT, R2.reuse, R29, PT ;  /* 0x0000001d0200720c */ /* 0x040fe20003f24070 */
[--C-:B------:R-:W-:Y:S01]  /*1500*/  @!P3 IMAD.IADD R17, R17, 0x1, -R2.reuse ;  /* 0x000000011111b824 */ /* 0x100fe200078e0a02 */
[C---:B------:R-:W-:Y:S01]  /*1510*/  ISETP.GT.U32.AND P3, PT, R2.reuse, R31, PT ;  /* 0x0000001f0200720c */ /* 0x040fe20003f64070 */
[----:B------:R-:W-:Y:S01]  /*1520*/  @!P0 IMAD.IADD R19, R19, 0x1, -R2 ;  /* 0x0000000113138824 */ /* 0x000fe200078e0a02 */
[----:B------:R-:W-:Y:S01]  /*1530*/  ISETP.GT.U32.AND P0, PT, R2, R33, PT ;  /* 0x000000210200720c */ /* 0x000fe20003f04070 */
[----:B------:R-:W-:-:S02]  /*1540*/  IMAD.MOV R12, RZ, RZ, -R12 ;  /* 0x000000ffff0c7224 */ /* 0x000fc400078e0a0c */
[C---:B------:R-:W-:Y:S01]  /*1550*/  IMAD R39, R2.reuse, R4, R39 ;  /* 0x0000000402277224 */ /* 0x040fe200078e0227 */
[----:B------:R-:W-:Y:S01]  /*1560*/  SHF.R.U32.HI R4, RZ, 0x5, R66 ;  /* 0x00000005ff047819 */ /* 0x000fe20000011642 */
[----:B------:R-:W-:Y:S02]  /*1570*/  IMAD.MOV R14, RZ, RZ, -R14 ;  /* 0x000000ffff0e7224 */ /* 0x000fe400078e0a0e */
[----:B------:R-:W-:Y:S01]  /*1580*/  IMAD R35, R2, R12, R35 ;  /* 0x0000000c02237224 */ /* 0x000fe200078e0223 */
[----:B------:R-:W-:Y:S01]  /*1590*/  R2UR UR24, R4 ;  /* 0x00000000041872ca */ /* 0x000fe200000e0000 */
[--C-:B------:R-:W-:Y:S01]  /*15a0*/  @!P2 IMAD.IADD R21, R21, 0x1, -R2.reuse ;  /* 0x000000011515a824 */ /* 0x100fe200078e0a02 */
[C---:B------:R-:W-:Y:S01]  /*15b0*/  ISETP.GT.U32.AND P2, PT, R2.reuse, R39, PT ;  /* 0x000000270200720c */ /* 0x040fe20003f44070 */
[C---:B------:R-:W-:Y:S02]  /*15c0*/  IMAD R37, R2.reuse, R14, R37 ;  /* 0x0000000e02257224 */ /* 0x040fe400078e0225 */
[--C-:B------:R-:W-:Y:S01]  /*15d0*/  @!P4 IMAD.IADD R23, R23, 0x1, -R2.reuse ;  /* 0x000000011717c824 */ /* 0x100fe200078e0a02 */
[----:B------:R-:W-:Y:S01]  /*15e0*/  ISETP.GT.U32.AND P4, PT, R2, R35, PT ;  /* 0x000000230200720c */ /* 0x000fe20003f84070 */
[--C-:B------:R-:W-:Y:S01]  /*15f0*/  @!P6 IMAD.IADD R25, R25, 0x1, -R2.reuse ;  /* 0x000000011919e824 */ /* 0x100fe200078e0a02 */
[----:B------:R-:W-:Y:S01]  /*1600*/  ISETP.GE.AND P6, PT, R24, RZ, PT ;  /* 0x000000ff1800720c */ /* 0x000fe20003fc6270 */
[--C-:B------:R-:W-:Y:S01]  /*1610*/  @!P5 IMAD.IADD R27, R27, 0x1, -R2.reuse ;  /* 0x000000011b1bd824 */ /* 0x100fe200078e0a02 */
[----:B------:R-:W-:Y:S01]  /*1620*/  ISETP.GT.U32.AND P5, PT, R2, R37, PT ;  /* 0x000000250200720c */ /* 0x000fe20003fa4070 */
[--C-:B------:R-:W-:Y:S01]  /*1630*/  @!P1 IMAD.IADD R29, R29, 0x1, -R2.reuse ;  /* 0x000000011d1d9824 */ /* 0x100fe200078e0a02 */
[----:B------:R-:W-:Y:S01]  /*1640*/  ISETP.GE.AND P1, PT, R20, RZ, PT ;  /* 0x000000ff1400720c */ /* 0x000fe20003f26270 */
[--C-:B------:R-:W-:Y:S01]  /*1650*/  @!P3 IMAD.IADD R31, R31, 0x1, -R2.reuse ;  /* 0x000000011f1fb824 */ /* 0x100fe200078e0a02 */
[----:B------:R-:W-:Y:S01]  /*1660*/  ISETP.GE.AND P3, PT, R22, RZ, PT ;  /* 0x000000ff1600720c */ /* 0x000fe20003f66270 */
[--C-:B------:R-:W-:Y:S01]  /*1670*/  @!P0 IMAD.IADD R33, R33, 0x1, -R2.reuse ;  /* 0x0000000121218824 */ /* 0x100fe200078e0a02 */
[----:B------:R-:W-:Y:S01]  /*1680*/  ISETP.GE.AND P0, PT, R16, RZ, PT ;  /* 0x000000ff1000720c */ /* 0x000fe20003f06270 */
[--C-:B------:R-:W-:Y:S01]  /*1690*/  @!P2 IMAD.IADD R39, R39, 0x1, -R2.reuse ;  /* 0x000000012727a824 */ /* 0x100fe200078e0a02 */
[----:B------:R-:W-:Y:S01]  /*16a0*/  ISETP.GE.AND P2, PT, R18, RZ, PT ;  /* 0x000000ff1200720c */ /* 0x000fe20003f46270 */
[----:B------:R-:W-:Y:S01]  /*16b0*/  @!P4 IMAD.IADD R35, R35, 0x1, -R2 ;  /* 0x000000012323c824 */ /* 0x000fe200078e0a02 */
[----:B------:R-:W-:Y:S01]  /*16c0*/  ISETP.GE.AND P4, PT, R26, RZ, PT ;  /* 0x000000ff1a00720c */ /* 0x000fe20003f86270 */
[----:B------:R-:W-:-:S02]  /*16d0*/  @!P6 IMAD.MOV R17, RZ, RZ, -R17 ;  /* 0x000000ffff11e224 */ /* 0x000fc400078e0a11 */
[--C-:B------:R-:W-:Y:S01]  /*16e0*/  @!P5 IMAD.IADD R37, R37, 0x1, -R2.reuse ;  /* 0x000000012525d824 */ /* 0x100fe200078e0a02 */
[C---:B------:R-:W-:Y:S01]  /*16f0*/  ISETP.GT.U32.AND P5, PT, R2.reuse, R29, PT ;  /* 0x0000001d0200720c */ /* 0x040fe20003fa4070 */
[----:B------:R-:W-:Y:S01]  /*1700*/  @!P1 IMAD.MOV R19, RZ, RZ, -R19 ;  /* 0x000000ffff139224 */ /* 0x000fe200078e0a13 */
        /* <DEDUP_REMOVED lines=8> */
[----:B------:R-:W-:Y:S01]  /*1790*/  ISETP.GT.U32.AND P2, PT, R2, R37, PT ;  /* 0x000000250200720c */ /* 0x000fe20003f44070 */
[----:B------:R-:W-:Y:S01]  /*17a0*/  IMAD R5, R5, UR4, RZ ;  /* 0x0000000405057c24 */ /* 0x000fe2000f8e02ff */
[----:B------:R-:W-:Y:S01]  /*17b0*/  ISETP.GE.AND P4, PT, R3, RZ, PT ;  /* 0x000000ff0300720c */ /* 0x000fe20003f86270 */
        /* <DEDUP_REMOVED lines=11> */
[----:B------:R-:W-:Y:S01]  /*1870*/  ISETP.NE.AND P2, PT, R11, RZ, PT ;  /* 0x000000ff0b00720c */ /* 0x000fe20003f45270 */
[----:B------:R-:W-:Y:S01]  /*1880*/  ULDC UR4, c[0x0][0x240] ;  /* 0x0000900000047ab9 */ /* 0x000fe20000000800 */
[----:B------:R-:W-:Y:S01]  /*1890*/  LOP3.LUT R2, RZ, R11, RZ, 0x33, !PT ;  /* 0x0000000bff027212 */ /* 0x000fe200078e33ff */
[----:B------:R-:W-:Y:S01]  /*18a0*/  @!P5 IMAD.MOV R29, RZ, RZ, -R29 ;  /* 0x000000ffff1dd224 */ /* 0x000fe200078e0a1d */
[----:B------:R-:W-:Y:S01]  /*18b0*/  LEA.HI R3, R66, 0x46, RZ, 0x18 ;  /* 0x0000004642037811 */ /* 0x000fe200078fc0ff */
[----:B------:R-:W-:Y:S01]  /*18c0*/  @!P1 IMAD.MOV R31, RZ, RZ, -R31 ;  /* 0x000000ffff1f9224 */ /* 0x000fe200078e0a1f */
[C---:B------:R-:W-:Y:S01]  /*18d0*/  SEL R7, R2.reuse, R7, !P2 ;  /* 0x0000000702077207 */ /* 0x040fe20005000000 */
        /* <DEDUP_REMOVED lines=8> */
[----:B------:R-:W-:Y:S01]  /*1960*/  IMAD R7, R7, UR4, RZ ;  /* 0x0000000407077c24 */ /* 0x000fe2000f8e02ff */
[----:B------:R-:W-:Y:S01]  /*1970*/  IADD3 R60, P0, R5, UR6, RZ ;  /* 0x00000006053c7c10 */ /* 0x000fe2000ff1e0ff */
[----:B------:R-:W-:Y:S01]  /*1980*/  IMAD R9, R9, UR4, RZ ;  /* 0x0000000409097c24 */ /* 0x000fe2000f8e02ff */
[C---:B------:R-:W-:Y:S01]  /*1990*/  SEL R13, R2.reuse, R13, !P2 ;  /* 0x0000000d020d7207 */ /* 0x040fe20005000000 */
        /* <DEDUP_REMOVED lines=19> */
[----:B------:R-:W-:Y:S01]  /*1ad0*/  SEL R2, R2, R39, !P2 ;  /* 0x0000002702027207 */ /* 0x000fe20005000000 */
[----:B------:R-:W-:Y:S01]  /*1ae0*/  IMAD R33, R33, UR4, RZ ;  /* 0x0000000421217c24 */ /* 0x000fe2000f8e02ff */
[----:B------:R-:W-:Y:S01]  /*1af0*/  SHF.R.S32.HI R14, RZ, 0x1f, R7 ;  /* 0x0000001fff0e7819 */ /* 0x000fe20000011407 */
[----:B------:R-:W-:Y:S01]  /*1b00*/  IMAD R35, R35, UR4, RZ ;  /* 0x0000000423237c24 */ /* 0x000fe2000f8e02ff */
[----:B------:R-:W-:Y:S01]  /*1b10*/  IADD3 R4, P2, R7, UR8, RZ ;  /* 0x0000000807047c10 */ /* 0x000fe2000ff5e0ff */
[----:B------:R-:W-:Y:S01]  /*1b20*/  IMAD R2, R2, UR4, RZ ;  /* 0x0000000402027c24 */ /* 0x000fe2000f8e02ff */
[----:B------:R-:W-:Y:S01]  /*1b30*/  LEA.HI.X.SX32 R65, R5, UR7, 0x1, P0 ;  /* 0x0000000705417c11 */ /* 0x000fe200080f0eff */
[----:B------:R-:W-:Y:S01]  /*1b40*/  IMAD R37, R37, UR4, RZ ;  /* 0x0000000425257c24 */ /* 0x000fe2000f8e02ff */
[----:B------:R-:W-:Y:S01]  /*1b50*/  SHF.R.S32.HI R16, RZ, 0x1f, R9 ;  /* 0x0000001fff107819 */ /* 0x000fe20000011409 */
[----:B------:R-:W-:Y:S01]  /*1b60*/  ULDC UR6, c[0x0][0x23c] ;  /* 0x00008f0000067ab9 */ /* 0x000fe20000000800 */
[----:B------:R-:W-:Y:S01]  /*1b70*/  IADD3 R7, P6, R9, UR8, RZ ;  /* 0x0000000809077c10 */ /* 0x000fe2000ffde0ff */
[----:B------:R-:W-:Y:S01]  /*1b80*/  USHF.L.U32 UR25, UR6, 0x7, URZ ;  /* 0x0000000706197899 */ /* 0x000fe2000800063f */
[----:B------:R-:W-:Y:S01]  /*1b90*/  SHF.R.S32.HI R20, RZ, 0x1f, R15 ;  /* 0x0000001fff147819 */ /* 0x000fe2000001140f */
[----:B------:R-:W-:Y:S01]  /*1ba0*/  UMOV UR4, URZ ;  /* 0x0000003f00047c82 */ /* 0x000fe20008000000 */
[----:B------:R-:W-:-:S02]  /*1bb0*/  IADD3 R9, P0, R15, UR8, RZ ;  /* 0x000000080f097c10 */ /* 0x000fc4000ff1e0ff */
[----:B------:R-:W-:Y:S02]  /*1bc0*/  CS2R R38, SRZ ;  /* 0x0000000000267805 */ /* 0x000fe4000001ff00 */
[----:B------:R-:W-:Y:S02]  /*1bd0*/  SHF.R.S32.HI R22, RZ, 0x1f, R17 ;  /* 0x0000001fff167819 */ /* 0x000fe40000011411 */
[----:B------:R-:W-:Y:S02]  /*1be0*/  IADD3 R10, P5, R17, UR8, RZ ;  /* 0x00000008110a7c10 */ /* 0x000fe4000ffbe0ff */
[----:B------:R-:W-:Y:S02]  /*1bf0*/  IADD3.X R20, R20, UR9, RZ, P0, !PT ;  /* 0x0000000914147c10 */ /* 0x000fe400087fe4ff */
[----:B------:R-:W-:Y:S02]  /*1c00*/  SHF.R.S32.HI R61, RZ, 0x1f, R27 ;  /* 0x0000001fff3d7819 */ /* 0x000fe4000001141b */
[----:B------:R-:W-:-:S02]  /*1c10*/  IADD3 R17, P0, R27, UR8, RZ ;  /* 0x000000081b117c10 */ /* 0x000fc4000ff1e0ff */
[----:B------:R-:W-:Y:S02]  /*1c20*/  CS2R R26, SRZ ;  /* 0x00000000001a7805 */ /* 0x000fe4000001ff00 */
[----:B------:R-:W-:Y:S02]  /*1c30*/  SHF.R.S32.HI R18, RZ, 0x1f, R13 ;  /* 0x0000001fff127819 */ /* 0x000fe4000001140d */
[----:B------:R-:W-:Y:S02]  /*1c40*/  IADD3.X R61, R61, UR9, RZ, P0, !PT ;  /* 0x000000093d3d7c10 */ /* 0x000fe400087fe4ff */
[C---:B------:R-:W-:Y:S02]  /*1c50*/  IADD3 R120, P0, R2.reuse, UR8, RZ ;  /* 0x0000000802787c10 */ /* 0x040fe4000ff1e0ff */
[----:B------:R-:W-:Y:S02]  /*1c60*/  IADD3 R8, P1, R13, UR8, RZ ;  /* 0x000000080d087c10 */ /* 0x000fe4000ff3e0ff */
[----:B------:R-:W-:-:S02]  /*1c70*/  LEA.HI.X.SX32 R116, R2, UR9, 0x1, P0 ;  /* 0x0000000902747c11 */ /* 0x000fc400080f0eff */
[----:B------:R-:W1:Y:S01]  /*1c80*/  LDC R2, c[0x0][0x238] ;  /* 0x00008e00ff027b82 */ /* 0x000e620000000800 */
[----:B------:R-:W-:Y:S02]  /*1c90*/  LOP3.LUT R66, R66, 0x7f, RZ, 0xc0, !PT ;  /* 0x0000007f42427812 */ /* 0x000fe400078ec0ff */
[----:B------:R-:W-:Y:S02]  /*1ca0*/  IADD3.X R14, R14, UR9, RZ, P2, !PT ;  /* 0x000000090e0e7c10 */ /* 0x000fe400097fe4ff */
[----:B------:R-:W-:Y:S01]  /*1cb0*/  IADD3.X R18, R18, UR9, RZ, P1, !PT ;  /* 0x0000000912127c10 */ /* 0x000fe20008ffe4ff */
[----:B------:R-:W-:Y:S01]  /*1cc0*/  IMAD R66, R66, UR6, RZ ;  /* 0x0000000642427c24 */ /* 0x000fe2000f8e02ff */
[----:B------:R-:W-:Y:S01]  /*1cd0*/  SHF.R.S32.HI R56, RZ, 0x1f, R19 ;  /* 0x0000001fff387819 */ /* 0x000fe20000011413 */
[----:B------:R-:W-:Y:S01]  /*1ce0*/  UIADD3 UR6, UP0, UR14, 0x2, URZ ;  /* 0x000000020e067890 */ /* 0x000fe2000ff1e03f */
[----:B------:R-:W-:Y:S02]  /*1cf0*/  IADD3 R11, P4, R19, UR8, RZ ;  /* 0x00000008130b7c10 */ /* 0x000fe4000ff9e0ff */
[----:B------:R-:W-:Y:S01]  /*1d00*/  SHF.R.S32.HI R57, RZ, 0x1f, R21 ;  /* 0x0000001fff397819 */ /* 0x000fe20000011415 */
[----:B------:R-:W-:Y:S01]  /*1d10*/  UIADD3.X UR7, UR4, 0x40000040, URZ, UP0, !UPT ;  /* 0x4000004004077890 */ /* 0x000fe200087fe43f */
[----:B------:R-:W-:-:S02]  /*1d20*/  IADD3 R12, P3, R21, UR8, RZ ;  /* 0x00000008150c7c10 */ /* 0x000fc4000ff7e0ff */
[----:B------:R-:W-:Y:S01]  /*1d30*/  SHF.R.S32.HI R58, RZ, 0x1f, R23 ;  /* 0x0000001fff3a7819 */ /* 0x000fe20000011417 */
[----:B------:R-:W-:Y:S01]  /*1d40*/  UIADD3.64 UR22, UR6, 0x2, URZ ;  /* 0x0000000206167897 */ /* 0x000fe2000fffe03f */
[----:B------:R-:W-:Y:S01]  /*1d50*/  IADD3 R13, P2, R23, UR8, RZ ;  /* 0x00000008170d7c10 */ /* 0x000fe2000ff5e0ff */
[----:B------:R-:W-:Y:S01]  /*1d60*/  UIADD3.64 UR10, UR6, 0x4, URZ ;  /* 0x00000004060a7897 */ /* 0x000fe2000fffe03f */
[----:B------:R-:W-:Y:S02]  /*1d70*/  SHF.R.S32.HI R59, RZ, 0x1f, R25 ;  /* 0x0000001fff3b7819 */ /* 0x000fe40000011419 */
[----:B------:R-:W-:Y:S02]  /*1d80*/  IADD3 R15, P1, R25, UR8, RZ ;  /* 0x00000008190f7c10 */ /* 0x000fe4000ff3e0ff */
[----:B------:R-:W-:Y:S02]  /*1d90*/  CS2R R24, SRZ ;  /* 0x0000000000187805 */ /* 0x000fe4000001ff00 */
[----:B------:R-:W-:Y:S01]  /*1da0*/  IADD3.X R22, R22, UR9, RZ, P5, !PT ;  /* 0x0000000916167c10 */ /* 0x000fe2000affe4ff */
[-C--:B-1----:R-:W-:Y:S01]  /*1db0*/  IMAD R124, R121, R2.reuse, RZ ;  /* 0x00000002797c7224 */ /* 0x082fe200078e02ff */
[----:B------:R-:W-:Y:S01]  /*1dc0*/  IADD3.X R56, R56, UR9, RZ, P4, !PT ;  /* 0x0000000938387c10 */ /* 0x000fe2000a7fe4ff */
[-C--:B------:R-:W-:Y:S01]  /*1dd0*/  IMAD R121, R119, R2.reuse, RZ ;  /* 0x0000000277797224 */ /* 0x080fe200078e02ff */
[----:B------:R-:W-:Y:S01]  /*1de0*/  IADD3.X R57, R57, UR9, RZ, P3, !PT ;  /* 0x0000000939397c10 */ /* 0x000fe20009ffe4ff */
[-C--:B------:R-:W-:Y:S01]  /*1df0*/  IMAD R119, R118, R2.reuse, RZ ;  /* 0x0000000276777224 */ /* 0x080fe200078e02ff */
[----:B------:R-:W-:Y:S01]  /*1e00*/  IADD3.X R58, R58, UR9, RZ, P2, !PT ;  /* 0x000000093a3a7c10 */ /* 0x000fe200097fe4ff */
[-C--:B------:R-:W-:Y:S01]  /*1e10*/  IMAD R118, R117, R2.reuse, RZ ;  /* 0x0000000275767224 */ /* 0x080fe200078e02ff */
[----:B------:R-:W-:Y:S01]  /*1e20*/  IADD3.X R59, R59, UR9, RZ, P1, !PT ;  /* 0x000000093b3b7c10 */ /* 0x000fe20008ffe4ff */
[-C--:B------:R-:W-:Y:S01]  /*1e30*/  IMAD R117, R115, R2.reuse, RZ ;  /* 0x0000000273757224 */ /* 0x080fe200078e02ff */
[----:B------:R-:W-:Y:S01]  /*1e40*/  SHF.R.S32.HI R5, RZ, 0x1f, R29 ;  /* 0x0000001fff057819 */ /* 0x000fe2000001141d */
[-C--:B------:R-:W-:Y:S01]  /*1e50*/  IMAD R115, R113, R2.reuse, RZ ;  /* 0x0000000271737224 */ /* 0x080fe200078e02ff */
[----:B------:R0:W-:Y:S01]  /*1e60*/  STL [R1+0x70], R118 ;  /* 0x0000707601007387 */ /* 0x0001e20000100800 */
[-C--:B------:R-:W-:Y:S01]  /*1e70*/  IMAD R113, R112, R2.reuse, RZ ;  /* 0x0000000270717224 */ /* 0x080fe200078e02ff */
[----:B------:R-:W-:Y:S01]  /*1e80*/  IADD3 R19, P5, R29, UR8, RZ ;  /* 0x000000081d137c10 */ /* 0x000fe2000ffbe0ff */
[-C--:B------:R-:W-:Y:S01]  /*1e90*/  IMAD R112, R111, R2.reuse, RZ ;  /* 0x000000026f707224 */ /* 0x080fe200078e02ff */
[----:B------:R0:W-:Y:S01]  /*1ea0*/  STL [R1+0x6c], R117 ;  /* 0x00006c7501007387 */ /* 0x0001e20000100800 */
        /* <DEDUP_REMOVED lines=33> */
[----:B------:R-:W-:Y:S01]  /*20c0*/  IADD3.X R16, R16, UR9, RZ, P6, !PT ;  /* 0x0000000910107c10 */ /* 0x000fe2000b7fe4ff */
        /* <DEDUP_REMOVED lines=13> */
[----:B------:R-:W-:Y:S01]  /*21a0*/  IADD3.X R64, R64, UR9, RZ, P2, !PT ;  /* 0x0000000940407c10 */ /* 0x000fe200097fe4ff */
[-C--:B------:R-:W-:Y:S01]  /*21b0*/  IMAD R85, R84, R2.reuse, RZ ;  /* 0x0000000254557224 */ /* 0x080fe200078e02ff */
[----:B------:R-:W-:Y:S01]  /*21c0*/  IADD3.X R109, R109, UR9, RZ, P1, !PT ;  /* 0x000000096d6d7c10 */ /* 0x000fe20008ffe4ff */
[-C--:B------:R-:W-:Y:S01]  /*21d0*/  IMAD R84, R83, R2.reuse, RZ ;  /* 0x0000000253547224 */ /* 0x080fe200078e02ff */
[----:B------:R-:W-:Y:S01]  /*21e0*/  CS2R R28, SRZ ;  /* 0x00000000001c7805 */ /* 0x000fe2000001ff00 */
        /* <DEDUP_REMOVED lines=8> */
[----:B------:R-:W-:-:S02]  /*2270*/  IMAD R79, R78, R2, RZ ;  /* 0x000000024e4f7224 */ /* 0x000fc400078e02ff */
[-C--:B------:R-:W-:Y:S02]  /*2280*/  IMAD R78, R77, R2.reuse, RZ ;  /* 0x000000024d4e7224 */ /* 0x080fe400078e02ff */
[-C--:B------:R-:W-:Y:S02]  /*2290*/  IMAD R77, R76, R2.reuse, RZ ;  /* 0x000000024c4d7224 */ /* 0x080fe400078e02ff */
[-C--:B------:R-:W-:Y:S02]  /*22a0*/  IMAD R76, R75, R2.reuse, RZ ;  /* 0x000000024b4c7224 */ /* 0x080fe400078e02ff */
[-C--:B------:R-:W-:Y:S02]  /*22b0*/  IMAD R75, R74, R2.reuse, RZ ;  /* 0x000000024a4b7224 */ /* 0x080fe400078e02ff */
[-C--:B------:R-:W-:Y:S02]  /*22c0*/  IMAD R74, R73, R2.reuse, RZ ;  /* 0x00000002494a7224 */ /* 0x080fe400078e02ff */
        /* <DEDUP_REMOVED lines=8> */
[-C--:B------:R-:W-:Y:S01]  /*2350*/  IMAD R67, R52, R2.reuse, RZ ;  /* 0x0000000234437224 */ /* 0x080fe200078e02ff */
[----:B------:R-:W-:Y:S01]  /*2360*/  CS2R R52, SRZ ;  /* 0x0000000000347805 */ /* 0x000fe2000001ff00 */
[-C--:B------:R-:W-:Y:S01]  /*2370*/  IMAD R69, R54, R2.reuse, RZ ;  /* 0x0000000236457224 */ /* 0x080fe200078e02ff */
[----:B------:R-:W-:Y:S01]  /*2380*/  CS2R R54, SRZ ;  /* 0x0000000000367805 */ /* 0x000fe2000001ff00 */
[-C--:B------:R-:W-:Y:S02]  /*2390*/  IMAD R68, R50, R2.reuse, RZ ;  /* 0x0000000232447224 */ /* 0x080fe400078e02ff */
[-C--:B------:R-:W-:Y:S02]  /*23a0*/  IMAD R67, R49, R2.reuse, RZ ;  /* 0x0000000231437224 */ /* 0x080fe400078e02ff */
[-C--:B------:R-:W-:Y:S01]  /*23b0*/  IMAD R69, R51, R2.reuse, RZ ;  /* 0x0000000233457224 */ /* 0x080fe200078e02ff */
[----:B------:R-:W-:Y:S01]  /*23c0*/  CS2R R50, SRZ ;  /* 0x0000000000327805 */ /* 0x000fe2000001ff00 */
[----:B------:R-:W-:-:S02]  /*23d0*/  IMAD R68, R47, R2, RZ ;  /* 0x000000022f447224 */ /* 0x000fc400078e02ff */
[-C--:B------:R-:W-:Y:S01]  /*23e0*/  IMAD R67, R46, R2.reuse, RZ ;  /* 0x000000022e437224 */ /* 0x080fe200078e02ff */
[----:B------:R-:W-:Y:S01]  /*23f0*/  CS2R R46, SRZ ;  /* 0x00000000002e7805 */ /* 0x000fe2000001ff00 */
[-C--:B------:R-:W-:Y:S01]  /*2400*/  IMAD R69, R48, R2.reuse, RZ ;  /* 0x0000000230457224 */ /* 0x080fe200078e02ff */
[----:B------:R-:W-:Y:S01]  /*2410*/  CS2R R48, SRZ ;  /* 0x0000000000307805 */ /* 0x000fe2000001ff00 */
[-C--:B------:R-:W-:Y:S02]  /*2420*/  IMAD R68, R45, R2.reuse, RZ ;  /* 0x000000022d447224 */ /* 0x080fe400078e02ff */
[-C--:B------:R-:W-:Y:S01]  /*2430*/  IMAD R67, R44, R2.reuse, RZ ;  /* 0x000000022c437224 */ /* 0x080fe200078e02ff */
[----:B------:R-:W-:Y:S01]  /*2440*/  CS2R R44, SRZ ;  /* 0x00000000002c7805 */ /* 0x000fe2000001ff00 */
[-C--:B------:R-:W-:Y:S01]  /*2450*/  IMAD R3, R3, R2.reuse, RZ ;  /* 0x0000000203037224 */ /* 0x080fe200078e02ff */
[C---:B------:R-:W-:Y:S01]  /*2460*/  LOP3.LUT R3, R0.reuse, 0x50, RZ, 0x3c, !PT ;  /* 0x0000005000037812 */ /* 0x040fe200078e3cff */
[----:B------:R-:W-:Y:S01]  /*2470*/  IMAD R2, R123, R2, RZ ;  /* 0x000000027b027224 */ /* 0x000fe200078e02ff */
[----:B------:R-:W-:-:S02]  /*2480*/  LOP3.LUT R2, R0, 0x60, RZ, 0x3c, !PT ;  /* 0x0000006000027812 */ /* 0x000fc400078e3cff */
[----:B0-----:R-:W-:-:S07]  /*2490*/  LOP3.LUT R0, R0, 0x70, RZ, 0x3c, !PT ;  /* 0x0000007000007812 */ /* 0x001fce00078e3cff */
.L_x_2:
[----:B------:R-:W0:Y:S01]  /*24a0*/  S2R R118, SR_TID.X ;  /* 0x0000000000767919 */ /* 0x000e220000002100 */
[----:B------:R-:W2:Y:S04]  /*24b0*/  LDL R70, [R1+0x40] ;  /* 0x0000400001467983 */ /* 0x000ea80000100800 */
[----:B------:R-:W3:Y:S04]  /*24c0*/  LDL R71, [R1+0x44] ;  /* 0x0000440001477983 */ /* 0x000ee80000100800 */
[----:B------:R1:W-:Y:S04]  /*24d0*/  STL [R1+0xb0], R18 ;  /* 0x0000b01201007387 */ /* 0x0003e80000100800 */
[----:B------:R-:W-:Y:S04]  /*24e0*/  STL [R1+0xac], R7 ;  /* 0x0000ac0701007387 */ /* 0x000fe80000100800 */
[----:B------:R-:W-:Y:S04]  /*24f0*/  STL [R1+0xa8], R16 ;  /* 0x0000a81001007387 */ /* 0x000fe80000100800 */
[----:B------:R-:W-:Y:S04]  /*2500*/  STL [R1+0xa4], R4 ;  /* 0x0000a40401007387 */ /* 0x000fe80000100800 */
[----:B------:R-:W-:Y:S01]  /*2510*/  STL [R1+0xa0], R14 ;  /* 0x0000a00e01007387 */ /* 0x000fe20000100800 */
[----:B0-----:R-:W-:-:S03]  /*2520*/  LEA.HI R69, R118, 0x2, RZ, 0x18 ;  /* 0x0000000276457811 */ /* 0x001fc600078fc0ff */
[----:B------:R-:W-:Y:S01]  /*2530*/  STL [R1+0x88], R3 ;  /* 0x0000880301007387 */ /* 0x000fe20000100800 */
[C---:B------:R-:W-:Y:S02]  /*2540*/  LEA.HI R68, R118.reuse, 0x6, RZ, 0x18 ;  /* 0x0000000676447811 */ /* 0x040fe400078fc0ff */
[----:B------:R-:W-:Y:S01]  /*2550*/  ISETP.GE.AND P3, PT, R69, UR17, PT ;  /* 0x0000001145007c0c */ /* 0x000fe2000bf66270 */
[----:B------:R-:W-:Y:S01]  /*2560*/  STL [R1+0x84], R2 ;  /* 0x0000840201007387 */ /* 0x000fe20000100800 */
[----:B------:R-:W-:Y:S02]  /*2570*/  LEA.HI R69, R118, 0xe, RZ, 0x18 ;  /* 0x0000000e76457811 */ /* 0x000fe400078fc0ff */
[----:B------:R-:W-:Y:S01]  /*2580*/  ISETP.GE.AND P5, PT, R68, UR17, PT ;  /* 0x0000001144007c0c */ /* 0x000fe2000bfa6270 */
[----:B------:R-:W-:Y:S01]  /*2590*/  STL [R1+0x80], R0 ;  /* 0x0000800001007387 */ /* 0x000fe20000100800 */
[----:B------:R-:W-:Y:S02]  /*25a0*/  ISETP.GE.AND P0, PT, R69, UR17, PT ;  /* 0x0000001145007c0c */ /* 0x000fe4000bf06270 */
[----:B------:R-:W-:Y:S01]  /*25b0*/  PRMT R88, RZ, 0x7610, R88 ;  /* 0x00007610ff587816 */ /* 0x000fe20000000058 */
[----:B------:R-:W-:Y:S01]  /*25c0*/  STL [R1+0x7c], R6 ;  /* 0x00007c0601007387 */ /* 0x000fe20000100800 */
[----:B------:R-:W-:-:S02]  /*25d0*/  PRMT R92, RZ, 0x7610, R92 ;  /* 0x00007610ff5c7816 */ /* 0x000fc4000000005c */
[C---:B------:R-:W-:Y:S01]  /*25e0*/  LEA.HI R67, R118.reuse, 0xa, RZ, 0x18 ;  /* 0x0000000a76437811 */ /* 0x040fe200078fc0ff */
[----:B------:R-:W4:Y:S03]  /*25f0*/  LDL R69, [R1+0x40] ;  /* 0x0000400001457983 */ /* 0x000f260000100800 */
[----:B------:R-:W-:Y:S02]  /*2600*/  ISETP.GE.AND P4, PT, R67, UR17, PT ;  /* 0x0000001143007c0c */ /* 0x000fe4000bf86270 */
[----:B------:R-:W-:Y:S02]  /*2610*/  PRMT R93, RZ, 0x7610, R93 ;  /* 0x00007610ff5d7816 */ /* 0x000fe4000000005d */
[----:B------:R-:W-:Y:S02]  /*2620*/  PRMT R80, RZ, 0x7610, R80 ;  /* 0x00007610ff507816 */ /* 0x000fe40000000050 */
[----:B------:R-:W-:-:S02]  /*2630*/  LEA.HI R67, R118, 0x12, RZ, 0x18 ;  /* 0x0000001276437811 */ /* 0x000fc400078fc0ff */
[-C--:B--2---:R-:W-:Y:S02]  /*2640*/  IADD3 R68, P2, R70, R60.reuse, RZ ;  /* 0x0000003c46447210 */ /* 0x084fe40007f5e0ff */
[----:B------:R-:W-:Y:S02]  /*2650*/  LEA.HI R70, R118, 0x16, RZ, 0x18 ;  /* 0x0000001676467811 */ /* 0x000fe400078fc0ff */
[-C--:B----4-:R-:W-:Y:S02]  /*2660*/  LEA.HI.X.SX32 R69, R69, R65.reuse, 0x1, P2 ;  /* 0x0000004145457211 */ /* 0x090fe400010f0eff */
[----:B------:R-:W-:Y:S02]  /*2670*/  ISETP.GE.AND P2, PT, R70, UR17, PT ;  /* 0x0000001146007c0c */ /* 0x000fe4000bf46270 */
[----:B---3--:R-:W-:Y:S01]  /*2680*/  IADD3 R70, P6, R71, R60, RZ ;  /* 0x0000003c47467210 */ /* 0x008fe20007fde0ff */
[----:B------:R0:W2:Y:S04]  /*2690*/  @!P3 LDG.E.U8 R88, desc[UR18][R68.64] ;  /* 0x000000124458b981 */ /* 0x0000a8000c1e1100 */
[----:B------:R-:W3:Y:S04]  /*26a0*/  LDL R71, [R1+0x44] ;  /* 0x0000440001477983 */ /* 0x000ee80000100800 */
[----:B------:R-:W0:Y:S01]  /*26b0*/  LDL R69, [R1+0x48] ;  /* 0x0000480001457983 */ /* 0x000e220000100800 */
[----:B---3--:R-:W-:-:S05]  /*26c0*/  LEA.HI.X.SX32 R71, R71, R65, 0x1, P6 ;  /* 0x0000004147477211 */ /* 0x008fca00030f0eff */
[----:B------:R3:W4:Y:S01]  /*26d0*/  @!P5 LDG.E.U8 R92, desc[UR18][R70.64] ;  /* 0x00000012465cd981 */ /* 0x000722000c1e1100 */
[----:B0-----:R-:W-:-:S03]  /*26e0*/  IADD3 R68, P6, R69, R60, RZ ;  /* 0x0000003c45447210 */ /* 0x001fc60007fde0ff */
[----:B------:R-:W5:Y:S04]  /*26f0*/  LDL R69, [R1+0x48] ;  /* 0x0000480001457983 */ /* 0x000f680000100800 */
[----:B------:R-:W3:Y:S01]  /*2700*/  LDL R71, [R1+0x4c] ;  /* 0x00004c0001477983 */ /* 0x000ee20000100800 */
[----:B-----5:R-:W-:-:S05]  /*2710*/  LEA.HI.X.SX32 R69, R69, R65, 0x1, P6 ;  /* 0x0000004145457211 */ /* 0x020fca00030f0eff */
[----:B------:R0:W5:Y:S01]  /*2720*/  @!P4 LDG.E.U8 R93, desc[UR18][R68.64] ;  /* 0x00000012445dc981 */ /* 0x000162000c1e1100 */
[----:B---3--:R-:W-:-:S03]  /*2730*/  IADD3 R70, P6, R71, R60, RZ ;  /* 0x0000003c47467210 */ /* 0x008fc60007fde0ff */
[----:B------:R-:W3:Y:S04]  /*2740*/  LDL R71, [R1+0x4c] ;  /* 0x00004c0001477983 */ /* 0x000ee80000100800 */
[----:B------:R-:W0:Y:S01]  /*2750*/  LDL R69, [R1+0x50] ;  /* 0x0000500001457983 */ /* 0x000e220000100800 */
[----:B---3--:R-:W-:-:S05]  /*2760*/  LEA.HI.X.SX32 R71, R71, R65, 0x1, P6 ;  /* 0x0000004147477211 */ /* 0x008fca00030f0eff */
[----:B------:R3:W4:Y:S01]  /*2770*/  @!P0 LDG.E.U8 R80, desc[UR18][R70.64] ;  /* 0x0000001246508981 */ /* 0x000722000c1e1100 */
[----:B0-----:R-:W-:-:S03]  /*2780*/  IADD3 R68, P6, R69, R60, RZ ;  /* 0x0000003c45447210 */ /* 0x001fc60007fde0ff */
[----:B------:R-:W2:Y:S04]  /*2790*/  LDL R69, [R1+0x50] ;  /* 0x0000500001457983 */ /* 0x000ea80000100800 */
[----:B------:R-:W3:Y:S01]  /*27a0*/  LDL R71, [R1+0x54] ;  /* 0x0000540001477983 */ /* 0x000ee20000100800 */
[----:B------:R-:W-:Y:S02]  /*27b0*/  ISETP.GE.AND P1, PT, R67, UR17, PT ;  /* 0x0000001143007c0c */ /* 0x000fe4000bf26270 */
[----:B--2---:R-:W-:Y:S02]  /*27c0*/  LEA.HI.X.SX32 R69, R69, R65, 0x1, P6 ;  /* 0x0000004145457211 */ /* 0x004fe400030f0eff */
[----:B---3--:R-:W-:Y:S02]  /*27d0*/  IADD3 R70, P6, R71, R60, RZ ;  /* 0x0000003c47467210 */ /* 0x008fe40007fde0ff */
[----:B------:R-:W2:Y:S01]  /*27e0*/  LDL R71, [R1+0x54] ;  /* 0x0000540001477983 */ /* 0x000ea20000100800 */
[----:B------:R-:W-:-:S02]  /*27f0*/  PRMT R122, RZ, 0x7610, R122 ;  /* 0x00007610ff7a7816 */ /* 0x000fc4000000007a */
[----:B-1----:R-:W-:-:S04]  /*2800*/  PRMT R18, RZ, 0x7610, R18 ;  /* 0x00007610ff127816 */ /* 0x002fc80000000012 */
[----:B------:R0:W3:Y:S04]  /*2810*/  @!P1 LDG.E.U8 R122, desc[UR18][R68.64] ;  /* 0x00000012447a9981 */ /* 0x0000e8000c1e1100 */
[----:B------:R-:W0:Y:S01]  /*2820*/  LDL R69, [R1+0x58] ;  /* 0x0000580001457983 */ /* 0x000e220000100800 */
[----:B--2---:R-:W-:-:S05]  /*2830*/  LEA.HI.X.SX32 R71, R71, R65, 0x1, P6 ;  /* 0x0000004147477211 */ /* 0x004fca00030f0eff */
[----:B------:R-:W2:Y:S01]  /*2840*/  @!P2 LDG.E.U8 R18, desc[UR18][R70.64] ;  /* 0x000000124612a981 */ /* 0x000ea2000c1e1100 */
[----:B0-----:R-:W-:-:S03]  /*2850*/  IADD3 R68, P6, R69, R60, RZ ;  /* 0x0000003c45447210 */ /* 0x001fc60007fde0ff */
[----:B------:R-:W5:Y:S04]  /*2860*/  LDL R69, [R1+0x58] ;  /* 0x0000580001457983 */ /* 0x000f680000100800 */
[----:B--2---:R0:W-:Y:S04]  /*2870*/  STL [R1+0x38], R18 ;  /* 0x0000381201007387 */ /* 0x0041e80000100800 */
[----:B0-----:R-:W2:Y:S04]  /*2880*/  LDL.LU R18, [R1+0xb0] ;  /* 0x0000b00001127983 */ /* 0x001ea80000300800 */
[----:B------:R-:W4:Y:S01]  /*2890*/  LDL R71, [R1+0x5c] ;  /* 0x00005c0001477983 */ /* 0x000f220000100800 */
[----:B------:R-:W-:-:S04]  /*28a0*/  LEA.HI R67, R118, 0x1a, RZ, 0x18 ;  /* 0x0000001a76437811 */ /* 0x000fc800078fc0ff */
[----:B------:R-:W-:Y:S02]  /*28b0*/  ISETP.GE.AND P3, PT, R67, UR17, PT ;  /* 0x0000001143007c0c */ /* 0x000fe4000bf66270 */
[----:B------:R-:W-:Y:S02]  /*28c0*/  PRMT R7, RZ, 0x7610, R7 ;  /* 0x00007610ff077816 */ /* 0x000fe40000000007 */
[----:B-----5:R-:W-:-:S09]  /*28d0*/  LEA.HI.X.SX32 R69, R69, R65, 0x1, P6 ;  /* 0x0000004145457211 */ /* 0x020fd200030f0eff */
[----:B------:R-:W5:Y:S01]  /*28e0*/  @!P3 LDG.E.U8 R7, desc[UR18][R68.64] ;  /* 0x000000124407b981 */ /* 0x000f62000c1e1100 */
[----:B----4-:R-:W-:-:S03]  /*28f0*/  IADD3 R70, P6, R71, R60, RZ ;  /* 0x0000003c47467210 */ /* 0x010fc60007fde0ff */
[----:B------:R-:W4:Y:S01]  /*2900*/  LDL R71, [R1+0x5c] ;  /* 0x00005c0001477983 */ /* 0x000f220000100800 */
[----:B------:R-:W-:-:S04]  /*2910*/  LEA.HI R67, R118, 0x1e, RZ, 0x18 ;  /* 0x0000001e76437811 */ /* 0x000fc800078fc0ff */
[----:B------:R-:W-:Y:S02]  /*2920*/  ISETP.GE.AND P5, PT, R67, UR17, PT ;  /* 0x0000001143007c0c */ /* 0x000fe4000bfa6270 */
[----:B------:R-:W-:Y:S01]  /*2930*/  PRMT R16, RZ, 0x7610, R16 ;  /* 0x00007610ff107816 */ /* 0x000fe20000000010 */
[----:B-----5:R0:W-:Y:S04]  /*2940*/  STL [R1+0x34], R7 ;  /* 0x0000340701007387 */ /* 0x0201e80000100800 */
[----:B0-----:R-:W5:Y:S04]  /*2950*/  LDL.LU R7, [R1+0xac] ;  /* 0x0000ac0001077983 */ /* 0x001f680000300800 */
[----:B------:R-:W3:Y:S01]  /*2960*/  LDL R69, [R1+0x60] ;  /* 0x0000600001457983 */ /* 0x000ee20000100800 */
[----:B----4-:R-:W-:-:S05]  /*2970*/  LEA.HI.X.SX32 R71, R71, R65, 0x1, P6 ;  /* 0x0000004147477211 */ /* 0x010fca00030f0eff */
[----:B------:R-:W4:Y:S01]  /*2980*/  @!P5 LDG.E.U8 R16, desc[UR18][R70.64] ;  /* 0x000000124610d981 */ /* 0x000f22000c1e1100 */
[----:B------:R-:W-:-:S04]  /*2990*/  LEA.HI R67, R118, 0x22, RZ, 0x18 ;  /* 0x0000002276437811 */ /* 0x000fc800078fc0ff */
[----:B------:R-:W-:Y:S02]  /*29a0*/  ISETP.GE.AND P4, PT, R67, UR17, PT ;  /* 0x0000001143007c0c */ /* 0x000fe4000bf86270 */
        /* <DEDUP_REMOVED lines=8> */
[----:B------:R-:W-:Y:S02]  /*2a30*/  LEA.HI R67, R118, 0x36, RZ, 0x18 ;  /* 0x0000003676437811 */ /* 0x000fe400078fc0ff */
[----:B---3--:R-:W-:Y:S02]  /*2a40*/  IADD3 R68, P6, R69, R60, RZ ;  /* 0x0000003c45447210 */ /* 0x008fe40007fde0ff */
[----:B------:R-:W3:Y:S01]  /*2a50*/  LDL R69, [R1+0x60] ;  /* 0x0000600001457983 */ /* 0x000ee20000100800 */
[----:B------:R-:W-:-:S03]  /*2a60*/  ISETP.GE.AND P5, PT, R67, UR17, PT ;  /* 0x0000001143007c0c */ /* 0x000fc6000bfa6270 */
[----:B----4-:R0:W-:Y:S04]  /*2a70*/  STL [R1+0x30], R16 ;  /* 0x0000301001007387 */ /* 0x0101e80000100800 */
[----:B0-----:R-:W4:Y:S04]  /*2a80*/  LDL.LU R16, [R1+0xa8] ;  /* 0x0000a80001107983 */ /* 0x001f280000300800 */
[----:B------:R-:W2:Y:S01]  /*2a90*/  LDL R67, [R1+0x64] ;  /* 0x0000640001437983 */ /* 0x000ea20000100800 */
[----:B------:R-:W-:Y:S02]  /*2aa0*/  PRMT R78, RZ, 0x7610, R78 ;  /* 0x00007610ff4e7816 */ /* 0x000fe4000000004e */
[----:B------:R-:W-:-:S02]  /*2ab0*/  PRMT R4, RZ, 0x7610, R4 ;  /* 0x00007610ff047816 */ /* 0x000fc40000000004 */
[----:B---3--:R-:W-:-:S05]  /*2ac0*/  LEA.HI.X.SX32 R69, R69, R65, 0x1, P6 ;  /* 0x0000004145457211 */ /* 0x008fca00030f0eff */
[----:B------:R-:W3:Y:S04]  /*2ad0*/  @!P4 LDG.E.U8 R78, desc[UR18][R68.64] ;  /* 0x00000012444ec981 */ /* 0x000ee8000c1e1100 */
[----:B------:R-:W5:Y:S01]  /*2ae0*/  LDL R69, [R1+0x68] ;  /* 0x0000680001457983 */ /* 0x000f620000100800 */
[----:B--2---:R-:W-:Y:S01]  /*2af0*/  IMAD.MOV.U32 R71, RZ, RZ, R67 ;  /* 0x000000ffff477224 */ /* 0x004fe200078e0043 */
[----:B------:R-:W-:-:S04]  /*2b00*/  IADD3 R70, P6, R67, R60, RZ ;  /* 0x0000003c43467210 */ /* 0x000fc80007fde0ff */
[----:B------:R-:W-:-:S05]  /*2b10*/  LEA.HI.X.SX32 R71, R71, R65, 0x1, P6 ;  /* 0x0000004147477211 */ /* 0x000fca00030f0eff */
[----:B------:R-:W2:Y:S04]  /*2b20*/  @!P0 LDG.E.U8 R4, desc[UR18][R70.64] ;  /* 0x0000001246048981 */ /* 0x000ea8000c1e1100 */
[----:B---3--:R0:W-:Y:S01]  /*2b30*/  STL [R1+0x2c], R78 ;  /* 0x00002c4e01007387 */ /* 0x0081e20000100800 */
[----:B-----5:R-:W-:-:S03]  /*2b40*/  IADD3 R68, P6, R69, R60, RZ ;  /* 0x0000003c45447210 */ /* 0x020fc60007fde0ff */
[----:B0-----:R-:W3:Y:S04]  /*2b50*/  LDL R78, [R1+0x70] ;  /* 0x00007000014e7983 */ /* 0x001ee80000100800 */
[----:B------:R-:W5:Y:S04]  /*2b60*/  LDL R69, [R1+0x68] ;  /* 0x0000680001457983 */ /* 0x000f680000100800 */
[----:B--2---:R0:W-:Y:S04]  /*2b70*/  STL [R1+0x28], R4 ;  /* 0x0000280401007387 */ /* 0x0041e80000100800 */
[----:B0-----:R-:W2:Y:S04]  /*2b80*/  LDL.LU R4, [R1+0xa4] ;  /* 0x0000a40001047983 */ /* 0x001ea80000300800 */
[----:B------:R-:W4:Y:S01]  /*2b90*/  LDL R71, [R1+0x6c] ;  /* 0x00006c0001477983 */ /* 0x000f220000100800 */
[----:B-----5:R-:W-:-:S02]  /*2ba0*/  LEA.HI.X.SX32 R69, R69, R65, 0x1, P6 ;  /* 0x0000004145457211 */ /* 0x020fc400030f0eff */
[----:B----4-:R-:W-:Y:S02]  /*2bb0*/  IADD3 R70, P6, R71, R60, RZ ;  /* 0x0000003c47467210 */ /* 0x010fe40007fde0ff */
[----:B------:R-:W4:Y:S01]  /*2bc0*/  LDL R71, [R1+0x6c] ;  /* 0x00006c0001477983 */ /* 0x000f220000100800 */
[----:B------:R-:W-:Y:S02]  /*2bd0*/  PRMT R14, RZ, 0x7610, R14 ;  /* 0x00007610ff0e7816 */ /* 0x000fe4000000000e */
[----:B------:R-:W-:-:S04]  /*2be0*/  PRMT R125, RZ, 0x7610, R125 ;  /* 0x00007610ff7d7816 */ /* 0x000fc8000000007d */
[----:B------:R3:W5:Y:S01]  /*2bf0*/  @!P1 LDG.E.U8 R14, desc[UR18][R68.64] ;  /* 0x00000012440e9981 */ /* 0x000762000c1e1100 */
[----:B----4-:R-:W-:-:S05]  /*2c00*/  LEA.HI.X.SX32 R71, R71, R65, 0x1, P6 ;  /* 0x0000004147477211 */ /* 0x010fca00030f0eff */
[----:B------:R-:W4:Y:S01]  /*2c10*/  @!P2 LDG.E.U8 R125, desc[UR18][R70.64] ;  /* 0x00000012467da981 */ /* 0x000f22000c1e1100 */
[----:B---3--:R-:W-:Y:S01]  /*2c20*/  IADD3 R68, P6, R78, R60, RZ ;  /* 0x0000003c4e447210 */ /* 0x008fe20007fde0ff */
[----:B------:R-:W-:Y:S02]  /*2c30*/  IMAD.MOV.U32 R69, RZ, RZ, R78 ;  /* 0x000000ffff457224 */ /* 0x000fe400078e004e */
[----:B------:R-:W0:Y:S01]  /*2c40*/  S2R R78, SR_TID.X ;  /* 0x00000000004e7919 */ /* 0x000e220000002100 */
[----:B-----5:R1:W-:Y:S04]  /*2c50*/  STL [R1+0x24], R14 ;  /* 0x0000240e01007387 */ /* 0x0203e80000100800 */
[----:B-1----:R-:W3:Y:S01]  /*2c60*/  LDL.LU R14, [R1+0xa0] ;  /* 0x0000a000010e7983 */ /* 0x002ee20000300800 */
[----:B------:R-:W-:-:S02]  /*2c70*/  LEA.HI.X.SX32 R69, R69, R65, 0x1, P6 ;  /* 0x0000004145457211 */ /* 0x000fc400030f0eff */
[----:B------:R-:W-:Y:S02]  /*2c80*/  PRMT R87, RZ, 0x7610, R87 ;  /* 0x00007610ff577816 */ /* 0x000fe40000000057 */
[----:B------:R-:W-:-:S04]  /*2c90*/  PRMT R79, RZ, 0x7610, R79 ;  /* 0x00007610ff4f7816 */ /* 0x000fc8000000004f */
[----:B------:R-:W5:Y:S01]  /*2ca0*/  @!P3 LDG.E.U8 R87, desc[UR18][R68.64] ;  /* 0x000000124457b981 */ /* 0x000f62000c1e1100 */
[----:B0-----:R-:W-:-:S03]  /*2cb0*/  LEA.HI R78, R78, 0x36, RZ, 0x18 ;  /* 0x000000364e4e7811 */ /* 0x001fc600078fc0ff */
[----:B----4-:R0:W-:Y:S02]  /*2cc0*/  STL [R1+0x20], R125 ;  /* 0x0000207d01007387 */ /* 0x0101e40000100800 */
[----:B0-----:R-:W0:Y:S02]  /*2cd0*/  LDC R125, c[0x0][0x238] ;  /* 0x00008e00ff7d7b82 */ /* 0x001e240000000800 */
[----:B0-----:R-:W-:-:S06]  /*2ce0*/  IMAD R78, R78, R125, RZ ;  /* 0x0000007d4e4e7224 */ /* 0x001fcc00078e02ff */
[----:B------:R-:W0:Y:S01]  /*2cf0*/  LDC R125, c[0x0][0x238] ;  /* 0x00008e00ff7d7b82 */ /* 0x000e220000000800 */
[----:B------:R-:W-:Y:S01]  /*2d00*/  IMAD.MOV.U32 R71, RZ, RZ, R78 ;  /* 0x000000ffff477224 */ /* 0x000fe200078e004e */
[----:B------:R-:W-:-:S04]  /*2d10*/  IADD3 R70, P6, R78, R60, RZ ;  /* 0x0000003c4e467210 */ /* 0x000fc80007fde0ff */
[----:B------:R-:W-:-:S05]  /*2d20*/  LEA.HI.X.SX32 R71, R71, R65, 0x1, P6 ;  /* 0x0000004147477211 */ /* 0x000fca00030f0eff */
[----:B------:R-:W4:Y:S01]  /*2d30*/  @!P5 LDG.E.U8 R79, desc[UR18][R70.64] ;  /* 0x00000012464fd981 */ /* 0x000f22000c1e1100 */
[----:B------:R-:W1:Y:S03]  /*2d40*/  S2R R78, SR_TID.X ;  /* 0x00000000004e7919 */ /* 0x000e660000002100 */
[----:B-----5:R1:W-:Y:S01]  /*2d50*/  STL [R1+0x1c], R87 ;  /* 0x00001c5701007387 */ /* 0x0203e20000100800 */
[----:B------:R-:W-:-:S04]  /*2d60*/  LEA.HI R67, R118, 0x3a, RZ, 0x18 ;  /* 0x0000003a76437811 */ /* 0x000fc800078fc0ff */
[----:B------:R-:W-:Y:S02]  /*2d70*/  ISETP.GE.AND P4, PT, R67, UR17, PT ;  /* 0x0000001143007c0c */ /* 0x000fe4000bf86270 */
[----:B-1----:R-:W-:-:S05]  /*2d80*/  LEA.HI R87, R78, 0x3a, RZ, 0x18 ;  /* 0x0000003a4e577811 */ /* 0x002fca00078fc0ff */
[----:B0-----:R-:W-:-:S05]  /*2d90*/  IMAD R87, R87, R125, RZ ;  /* 0x0000007d57577224 */ /* 0x001fca00078e02ff */
[----:B------:R-:W-:-:S04]  /*2da0*/  IADD3 R68, P6, R87, R60, RZ ;  /* 0x0000003c57447210 */ /* 0x000fc80007fde0ff */
[----:B------:R-:W-:Y:S02]  /*2db0*/  LEA.HI.X.SX32 R69, R87, R65, 0x1, P6 ;  /* 0x0000004157457211 */ /* 0x000fe400030f0eff */
[----:B------:R-:W0:Y:S01]  /*2dc0*/  S2R R87, SR_TID.X ;  /* 0x0000000000577919 */ /* 0x000e220000002100 */
[----:B------:R-:W-:Y:S02]  /*2dd0*/  LEA.HI R78, R78, 0x3e, RZ, 0x18 ;  /* 0x0000003e4e4e7811 */ /* 0x000fe400078fc0ff */
[----:B------:R-:W-:-:S04]  /*2de0*/  LEA.HI R67, R118, 0x3e, RZ, 0x18 ;  /* 0x0000003e76437811 */ /* 0x000fc800078fc0ff */
[----:B------:R-:W-:Y:S02]  /*2df0*/  ISETP.GE.AND P0, PT, R67, UR17, PT ;  /* 0x0000001143007c0c */ /* 0x000fe4000bf06270 */
[----:B------:R-:W-:Y:S02]  /*2e00*/  PRMT R3, RZ, 0x7610, R3 ;  /* 0x00007610ff037816 */ /* 0x000fe40000000003 */
[----:B------:R-:W-:-:S04]  /*2e10*/  PRMT R111, RZ, 0x7610, R111 ;  /* 0x00007610ff6f7816 */ /* 0x000fc8000000006f */
[----:B------:R1:W5:Y:S01]  /*2e20*/  @!P4 LDG.E.U8 R3, desc[UR18][R68.64] ;  /* 0x000000124403c981 */ /* 0x000362000c1e1100 */
[----:B------:R-:W-:-:S04]  /*2e30*/  LEA.HI R67, R118, 0x42, RZ, 0x18 ;  /* 0x0000004276437811 */ /* 0x000fc800078fc0ff */
[----:B------:R-:W-:Y:S02]  /*2e40*/  ISETP.GE.AND P1, PT, R67, UR17, PT ;  /* 0x0000001143007c0c */ /* 0x000fe4000bf26270 */
[----:B------:R-:W-:Y:S01]  /*2e50*/  PRMT R73, RZ, 0x7610, R73 ;  /* 0x00007610ff497816 */ /* 0x000fe20000000049 */
[----:B----4-:R4:W-:Y:S02]  /*2e60*/  STL [R1+0x18], R79 ;  /* 0x0000184f01007387 */ /* 0x0109e40000100800 */
[----:B----4-:R-:W4:Y:S02]  /*2e70*/  LDC R79, c[0x0][0x238] ;  /* 0x00008e00ff4f7b82 */ /* 0x010f240000000800 */
[----:B----4-:R-:W-:-:S06]  /*2e80*/  IMAD R78, R78, R79, RZ ;  /* 0x0000004f4e4e7224 */ /* 0x010fcc00078e02ff */
[----:B------:R-:W4:Y:S01]  /*2e90*/  LDC R79, c[0x0][0x238] ;  /* 0x00008e00ff4f7b82 */ /* 0x000f220000000800 */
[----:B------:R-:W-:-:S04]  /*2ea0*/  IADD3 R70, P6, R78, R60, RZ ;  /* 0x0000003c4e467210 */ /* 0x000fc80007fde0ff */
[----:B------:R-:W-:-:S05]  /*2eb0*/  LEA.HI.X.SX32 R71, R78, R65, 0x1, P6 ;  /* 0x000000414e477211 */ /* 0x000fca00030f0eff */
[----:B------:R-:W2:Y:S01]  /*2ec0*/  @!P0 LDG.E.U8 R111, desc[UR18][R70.64] ;  /* 0x00000012466f8981 */ /* 0x000ea2000c1e1100 */
[----:B0-----:R-:W-:-:S05]  /*2ed0*/  LEA.HI R78, R87, 0x42, RZ, 0x18 ;  /* 0x00000042574e7811 */ /* 0x001fca00078fc0ff */
[----:B----4-:R-:W-:-:S05]  /*2ee0*/  IMAD R78, R78, R79, RZ ;  /* 0x0000004f4e4e7224 */ /* 0x010fca00078e02ff */
[----:B-1----:R-:W-:-:S04]  /*2ef0*/  IADD3 R68, P6, R78, R60, RZ ;  /* 0x0000003c4e447210 */ /* 0x002fc80007fde0ff */
[----:B------:R-:W-:Y:S01]  /*2f00*/  LEA.HI.X.SX32 R69, R78, R65, 0x1, P6 ;  /* 0x000000414e457211 */ /* 0x000fe200030f0eff */
[----:B------:R-:W0:Y:S01]  /*2f10*/  S2R R79, SR_TID.X ;  /* 0x00000000004f7919 */ /* 0x000e220000002100 */
[----:B------:R-:W1:Y:S03]  /*2f20*/  LDC R78, c[0x0][0x238] ;  /* 0x00008e00ff4e7b82 */ /* 0x000e660000000800 */
[----:B------:R-:W4:Y:S04]  /*2f30*/  @!P1 LDG.E.U8 R73, desc[UR18][R68.64] ;  /* 0x0000001244499981 */ /* 0x000f28000c1e1100 */
[----:B-----5:R-:W-:Y:S01]  /*2f40*/  STL [R1+0x8c], R3 ;  /* 0x00008c0301007387 */ /* 0x020fe20000100800 */
[----:B------:R-:W-:-:S02]  /*2f50*/  LEA.HI R87, R87, 0x46, RZ, 0x18 ;  /* 0x0000004657577811 */ /* 0x000fc400078fc0ff */
[----:B------:R-:W-:-:S04]  /*2f60*/  LEA.HI R67, R118, 0x46, RZ, 0x18 ;  /* 0x0000004676437811 */ /* 0x000fc800078fc0ff */
[----:B------:R-:W-:Y:S02]  /*2f70*/  ISETP.GE.AND P2, PT, R67, UR17, PT ;  /* 0x0000001143007c0c */ /* 0x000fe4000bf46270 */
[----:B------:R-:W-:-:S04]  /*2f80*/  LEA.HI R67, R118, 0x4a, RZ, 0x18 ;  /* 0x0000004a76437811 */ /* 0x000fc800078fc0ff */
[----:B------:R-:W-:Y:S02]  /*2f90*/  ISETP.GE.AND P3, PT, R67, UR17, PT ;  /* 0x0000001143007c0c */ /* 0x000fe4000bf66270 */
[----:B------:R-:W-:Y:S01]  /*2fa0*/  PRMT R72, RZ, 0x7610, R72 ;  /* 0x00007610ff487816 */ /* 0x000fe20000000048 */
[----:B--2---:R2:W-:Y:S02]  /*2fb0*/  STL [R1+0x14], R111 ;  /* 0x0000146f01007387 */ /* 0x0045e40000100800 */
[----:B--2---:R-:W2:Y:S02]  /*2fc0*/  LDC R111, c[0x0][0x238] ;  /* 0x00008e00ff6f7b82 */ /* 0x004ea40000000800 */
[----:B----4-:R0:W-:Y:S01]  /*2fd0*/  STL [R1+0x10], R73 ;  /* 0x0000104901007387 */ /* 0x0101e20000100800 */
[----:B--2---:R-:W-:Y:S01]  /*2fe0*/  IMAD R87, R87, R111, RZ ;  /* 0x0000006f57577224 */ /* 0x004fe200078e02ff */
[----:B0-----:R-:W-:Y:S02]  /*2ff0*/  LEA.HI R73, R79, 0x4a, RZ, 0x18 ;  /* 0x0000004a4f497811 */ /* 0x001fe400078fc0ff */
[----:B------:R-:W-:-:S02]  /*3000*/  PRMT R2, RZ, 0x7610, R2 ;  /* 0x00007610ff027816 */ /* 0x000fc40000000002 */
[----:B------:R-:W-:Y:S01]  /*3010*/  PRMT R74, RZ, 0x7610, R74 ;  /* 0x00007610ff4a7816 */ /* 0x000fe2000000004a */
[----:B------:R-:W0:Y:S01]  /*3020*/  S2R R3, SR_TID.X ;  /* 0x0000000000037919 */ /* 0x000e220000002100 */
[----:B------:R-:W-:Y:S01]  /*3030*/  IADD3 R70, P6, R87, R60, RZ ;  /* 0x0000003c57467210 */ /* 0x000fe20007fde0ff */
[----:B-1----:R-:W-:Y:S01]  /*3040*/  IMAD R73, R73, R78, RZ ;  /* 0x0000004e49497224 */ /* 0x002fe200078e02ff */
[----:B------:R-:W-:Y:S02]  /*3050*/  PRMT R78, RZ, 0x7610, R78 ;  /* 0x00007610ff4e7816 */ /* 0x000fe4000000004e */
[----:B------:R-:W-:Y:S02]  /*3060*/  PRMT R0, RZ, 0x7610, R0 ;  /* 0x00007610ff007816 */ /* 0x000fe40000000000 */
[----:B------:R-:W-:Y:S02]  /*3070*/  PRMT R6, RZ, 0x7610, R6 ;  /* 0x00007610ff067816 */ /* 0x000fe40000000006 */
[----:B------:R-:W-:Y:S01]  /*3080*/  PRMT R124, RZ, 0x7610, R124 ;  /* 0x00007610ff7c7816 */ /* 0x000fe2000000007c */
[----:B------:R-:W1:Y:S01]  /*3090*/  S2R R125, SR_TID.X ;  /* 0x00000000007d7919 */ /* 0x000e620000002100 */
[----:B------:R-:W-:Y:S01]  /*30a0*/  LEA.HI.X.SX32 R71, R87, R65, 0x1, P6 ;  /* 0x0000004157477211 */ /* 0x000fe200030f0eff */
[----:B------:R-:W2:Y:S04]  /*30b0*/  LDC R111, c[0x0][0x238] ;  /* 0x00008e00ff6f7b82 */ /* 0x000ea80000000800 */
[----:B------:R4:W5:Y:S01]  /*30c0*/  @!P2 LDG.E.U8 R78, desc[UR18][R70.64] ;  /* 0x00000012464ea981 */ /* 0x000962000c1e1100 */
[----:B------:R-:W-:-:S03]  /*30d0*/  IADD3 R68, P6, R73, R60, RZ ;  /* 0x0000003c49447210 */ /* 0x000fc60007fde0ff */
[----:B------:R-:W3:Y:S01]  /*30e0*/  LDC R87, c[0x0][0x238] ;  /* 0x00008e00ff577b82 */ /* 0x000ee20000000800 */
[----:B------:R-:W-:-:S05]  /*30f0*/  LEA.HI.X.SX32 R69, R73, R65, 0x1, P6 ;  /* 0x0000004149457211 */ /* 0x000fca00030f0eff */
[----:B------:R-:W2:Y:S01]  /*3100*/  @!P3 LDG.E.U8 R72, desc[UR18][R68.64] ;  /* 0x000000124448b981 */ /* 0x000ea2000c1e1100 */
[----:B------:R-:W0:Y:S01]  /*3110*/  S2R R73, SR_TID.X ;  /* 0x0000000000497919 */ /* 0x000e220000002100 */
[----:B------:R-:W-:Y:S02]  /*3120*/  LEA.HI R79, R79, 0x4e, RZ, 0x18 ;  /* 0x0000004e4f4f7811 */ /* 0x000fe400078fc0ff */
[----:B------:R-:W-:-:S04]  /*3130*/  LEA.HI R67, R118, 0x4e, RZ, 0x18 ;  /* 0x0000004e76437811 */ /* 0x000fc800078fc0ff */
[----:B------:R-:W-:Y:S02]  /*3140*/  ISETP.GE.AND P5, PT, R67, UR17, PT ;  /* 0x0000001143007c0c */ /* 0x000fe4000bfa6270 */
[----:B------:R-:W-:Y:S01]  /*3150*/  LEA.HI R67, R118, 0x52, RZ, 0x18 ;  /* 0x0000005276437811 */ /* 0x000fe200078fc0ff */
[----:B---3--:R-:W-:-:S03]  /*3160*/  IMAD R79, R79, R87, RZ ;  /* 0x000000574f4f7224 */ /* 0x008fc600078e02ff */
[----:B------:R-:W-:Y:S02]  /*3170*/  ISETP.GE.AND P4, PT, R67, UR17, PT ;  /* 0x0000001143007c0c */ /* 0x000fe4000bf86270 */
[----:B----4-:R-:W-:-:S04]  /*3180*/  IADD3 R70, P6, R79, R60, RZ ;  /* 0x0000003c4f467210 */ /* 0x010fc80007fde0ff */
[----:B------:R-:W-:Y:S02]  /*3190*/  LEA.HI.X.SX32 R71, R79, R65, 0x1, P6 ;  /* 0x000000414f477211 */ /* 0x000fe400030f0eff */
[----:B------:R-:W3:Y:S03]  /*31a0*/  LDC R79, c[0x0][0x238] ;  /* 0x00008e00ff4f7b82 */ /* 0x000ee60000000800 */
[----:B------:R-:W4:Y:S04]  /*31b0*/  @!P5 LDG.E.U8 R2, desc[UR18][R70.64] ;  /* 0x000000124602d981 */ /* 0x000f28000c1e1100 */
[----:B-----5:R5:W-:Y:S02]  /*31c0*/  STL [R1+0xc], R78 ;  /* 0x00000c4e01007387 */ /* 0x020be40000100800 */
[----:B-----5:R-:W5:Y:S02]  /*31d0*/  LDC R78, c[0x0][0x238] ;  /* 0x00008e00ff4e7b82 */ /* 0x020f640000000800 */
[----:B--2---:R0:W-:Y:S02]  /*31e0*/  STL [R1+0x8], R72 ;  /* 0x0000084801007387 */ /* 0x0041e40000100800 */
[----:B0-----:R-:W-:-:S05]  /*31f0*/  LEA.HI R72, R73, 0x52, RZ, 0x18 ;  /* 0x0000005249487811 */ /* 0x001fca00078fc0ff */
[----:B-----5:R-:W-:Y:S02]  /*3200*/  IMAD R72, R72, R78, RZ ;  /* 0x0000004e48487224 */ /* 0x020fe400078e02ff */
[----:B------:R-:W0:Y:S03]  /*3210*/  LDC R78, c[0x0][0x238] ;  /* 0x00008e00ff4e7b82 */ /* 0x000e260000000800 */
[----:B------:R-:W-:-:S04]  /*3220*/  IADD3 R68, P6, R72, R60, RZ ;  /* 0x0000003c48447210 */ /* 0x000fc80007fde0ff */
[----:B------:R-:W-:-:S05]  /*3230*/  LEA.HI.X.SX32 R69, R72, R65, 0x1, P6 ;  /* 0x0000004148457211 */ /* 0x000fca00030f0eff */
[----:B------:R-:W2:Y:S01]  /*3240*/  @!P4 LDG.E.U8 R74, desc[UR18][R68.64] ;  /* 0x00000012444ac981 */ /* 0x000ea2000c1e1100 */
[----:B------:R-:W5:Y:S01]  /*3250*/  S2R R72, SR_TID.X ;  /* 0x0000000000487919 */ /* 0x000f620000002100 */
[----:B------:R-:W-:Y:S02]  /*3260*/  LEA.HI R73, R73, 0x56, RZ, 0x18 ;  /* 0x0000005649497811 */ /* 0x000fe400078fc0ff */
[----:B------:R-:W-:Y:S01]  /*3270*/  LEA.HI R67, R3, 0x56, RZ, 0x18 ;  /* 0x0000005603437811 */ /* 0x000fe200078fc0ff */
[----:B----4-:R4:W-:Y:S02]  /*3280*/  STL [R1+0x90], R2 ;  /* 0x0000900201007387 */ /* 0x0109e40000100800 */
[----:B---3--:R-:W-:Y:S01]  /*3290*/  IMAD R73, R73, R79, RZ ;  /* 0x0000004f49497224 */ /* 0x008fe200078e02ff */
[----:B------:R-:W-:Y:S02]  /*32a0*/  ISETP.GE.AND P0, PT, R67, UR17, PT ;  /* 0x0000001143007c0c */ /* 0x000fe4000bf06270 */
[----:B------:R-:W-:-:S02]  /*32b0*/  LEA.HI R67, R3, 0x5a, RZ, 0x18 ;  /* 0x0000005a03437811 */ /* 0x000fc400078fc0ff */
[----:B------:R-:W-:Y:S02]  /*32c0*/  IADD3 R70, P6, R73, R60, RZ ;  /* 0x0000003c49467210 */ /* 0x000fe40007fde0ff */
[----:B------:R-:W-:Y:S02]  /*32d0*/  ISETP.GE.AND P1, PT, R67, UR17, PT ;  /* 0x0000001143007c0c */ /* 0x000fe4000bf26270 */
[----:B------:R-:W-:Y:S02]  /*32e0*/  LEA.HI.X.SX32 R71, R73, R65, 0x1, P6 ;  /* 0x0000004149477211 */ /* 0x000fe400030f0eff */
[----:B----4-:R-:W-:Y:S01]  /*32f0*/  PRMT R2, RZ, 0x7610, R2 ;  /* 0x00007610ff027816 */ /* 0x010fe20000000002 */
[----:B------:R-:W3:Y:S05]  /*3300*/  LDC R73, c[0x0][0x238] ;  /* 0x00008e00ff497b82 */ /* 0x000eea0000000800 */
[----:B------:R4:W4:Y:S01]  /*3310*/  @!P0 LDG.E.U8 R2, desc[UR18][R70.64] ;  /* 0x0000001246028981 */ /* 0x000922000c1e1100 */
[----:B------:R-:W-:-:S04]  /*3320*/  LEA.HI R67, R3, 0x5e, RZ, 0x18 ;  /* 0x0000005e03437811 */ /* 0x000fc800078fc0ff */
[----:B------:R-:W-:Y:S01]  /*3330*/  ISETP.GE.AND P2, PT, R67, UR17, PT ;  /* 0x0000001143007c0c */ /* 0x000fe2000bf46270 */
[----:B--2---:R5:W-:Y:S02]  /*3340*/  STL [R1+0x4], R74 ;  /* 0x0000044a01007387 */ /* 0x004be40000100800 */
[----:B-----5:R-:W-:-:S05]  /*3350*/  LEA.HI R74, R72, 0x5a, RZ, 0x18 ;  /* 0x0000005a484a7811 */ /* 0x020fca00078fc0ff */
[----:B0-----:R-:W-:-:S05]  /*3360*/  IMAD R74, R74, R78, RZ ;  /* 0x0000004e4a4a7224 */ /* 0x001fca00078e02ff */
[----:B------:R-:W-:-:S04]  /*3370*/  IADD3 R68, P6, R74, R60, RZ ;  /* 0x0000003c4a447210 */ /* 0x000fc80007fde0ff */
[----:B------:R-:W-:Y:S02]  /*3380*/  LEA.HI.X.SX32 R69, R74, R65, 0x1, P6 ;  /* 0x000000414a457211 */ /* 0x000fe400030f0eff */
[----:B------:R-:W-:Y:S01]  /*3390*/  LEA.HI R72, R72, 0x5e, RZ, 0x18 ;  /* 0x0000005e48487811 */ /* 0x000fe200078fc0ff */
[----:B------:R-:W0:Y:S01]  /*33a0*/  S2R R78, SR_TID.X ;  /* 0x00000000004e7919 */ /* 0x000e220000002100 */
[----:B------:R-:W2:Y:S01]  /*33b0*/  LDC R74, c[0x0][0x238] ;  /* 0x00008e00ff4a7b82 */ /* 0x000ea20000000800 */
[----:B------:R5:W5:Y:S02]  /*33c0*/  @!P1 LDG.E.U8 R0, desc[UR18][R68.64] ;  /* 0x0000001244009981 */ /* 0x000b64000c1e1100 */
[----:B---3--:R-:W-:-:S05]  /*33d0*/  IMAD R72, R72, R73, RZ ;  /* 0x0000004948487224 */ /* 0x008fca00078e02ff */
[----:B----4-:R-:W-:-:S04]  /*33e0*/  IADD3 R70, P6, R72, R60, RZ ;  /* 0x0000003c48467210 */ /* 0x010fc80007fde0ff */
[----:B------:R-:W-:Y:S02]  /*33f0*/  LEA.HI.X.SX32 R71, R72, R65, 0x1, P6 ;  /* 0x0000004148477211 */ /* 0x000fe400030f0eff */
[----:B------:R-:W3:Y:S03]  /*3400*/  LDC R72, c[0x0][0x238] ;  /* 0x00008e00ff487b82 */ /* 0x000ee60000000800 */
[----:B------:R4:W4:Y:S01]  /*3410*/  @!P2 LDG.E.U8 R6, desc[UR18][R70.64] ;  /* 0x000000124606a981 */ /* 0x000922000c1e1100 */
[----:B0-----:R-:W-:-:S05]  /*3420*/  LEA.HI R73, R78, 0x62, RZ, 0x18 ;  /* 0x000000624e497811 */ /* 0x001fca00078fc0ff */
[----:B--2---:R-:W-:-:S05]  /*3430*/  IMAD R73, R73, R74, RZ ;  /* 0x0000004a49497224 */ /* 0x004fca00078e02ff */
[----:B-----5:R-:W-:-:S04]  /*3440*/  IADD3 R68, P6, R73, R60, RZ ;  /* 0x0000003c49447210 */ /* 0x020fc80007fde0ff */
[----:B------:R-:W-:Y:S02]  /*3450*/  LEA.HI.X.SX32 R69, R73, R65, 0x1, P6 ;  /* 0x0000004149457211 */ /* 0x000fe400030f0eff */
[----:B------:R-:W0:Y:S01]  /*3460*/  S2R R73, SR_TID.X ;  /* 0x0000000000497919 */ /* 0x000e220000002100 */
[----:B------:R-:W2:Y:S01]  /*3470*/  S2R R74, SR_TID.X ;  /* 0x00000000004a7919 */ /* 0x000ea20000002100 */
[----:B------:R-:W-:-:S04]  /*3480*/  LEA.HI R67, R3, 0x62, RZ, 0x18 ;  /* 0x0000006203437811 */ /* 0x000fc800078fc0ff */
[----:B------:R-:W-:Y:S02]  /*3490*/  ISETP.GE.AND P3, PT, R67, UR17, PT ;  /* 0x0000001143007c0c */ /* 0x000fe4000bf66270 */
[----:B------:R-:W-:-:S11]  /*34a0*/  LEA.HI R67, R3, 0x66, RZ, 0x18 ;  /* 0x0000006603437811 */ /* 0x000fd600078fc0ff */
[----:B------:R5:W5:Y:S01]  /*34b0*/  @!P3 LDG.E.U8 R124, desc[UR18][R68.64] ;  /* 0x00000012447cb981 */ /* 0x000b62000c1e1100 */
[----:B------:R-:W-:Y:S02]  /*34c0*/  SHF.R.U32.HI R87, RZ, 0x8, R3 ;  /* 0x00000008ff577819 */ /* 0x000fe40000011603 */
[----:B------:R-:W-:Y:S02]  /*34d0*/  ISETP.GE.AND P5, PT, R67, UR17, PT ;  /* 0x0000001143007c0c */ /* 0x000fe4000bfa6270 */
[----:B------:R-:W-:Y:S02]  /*34e0*/  SGXT.U32 R87, R87, 0x1 ;  /* 0x000000015757781a */ /* 0x000fe40000000000 */
[----:B------:R-:W-:Y:S02]  /*34f0*/  LEA.HI R67, R3, 0x6a, RZ, 0x18 ;  /* 0x0000006a03437811 */ /* 0x000fe400078fc0ff */
[----:B------:R-:W-:Y:S02]  /*3500*/  PRMT R123, RZ, 0x7610, R123 ;  /* 0x00007610ff7b7816 */ /* 0x000fe4000000007b */
[----:B------:R-:W-:-:S02]  /*3510*/  ISETP.GE.AND P4, PT, R67, UR17, PT ;  /* 0x0000001143007c0c */ /* 0x000fc4000bf86270 */
[----:B------:R-:W-:Y:S02]  /*3520*/  LEA.HI R67, R3, 0x6e, RZ, 0x18 ;  /* 0x0000006e03437811 */ /* 0x000fe400078fc0ff */
[----:B------:R-:W-:Y:S02]  /*3530*/  PRMT R89, RZ, 0x7610, R89 ;  /* 0x00007610ff597816 */ /* 0x000fe40000000059 */
[----:B------:R-:W-:Y:S02]  /*3540*/  ISETP.GE.AND P0, PT, R67, UR17, PT ;  /* 0x0000001143007c0c */ /* 0x000fe4000bf06270 */
[----:B------:R-:W-:Y:S02]  /*3550*/  LEA.HI R67, R3, 0x72, RZ, 0x18 ;  /* 0x0000007203437811 */ /* 0x000fe400078fc0ff */
[----:B-1----:R-:W-:Y:S02]  /*3560*/  LEA.HI R79, R125, 0x6e, RZ, 0x18 ;  /* 0x0000006e7d4f7811 */ /* 0x002fe400078fc0ff */
[----:B------:R-:W-:-:S02]  /*3570*/  ISETP.GE.AND P1, PT, R67, UR17, PT ;  /* 0x0000001143007c0c */ /* 0x000fc4000bf26270 */
[----:B------:R-:W-:Y:S01]  /*3580*/  LOP3.LUT R67, R87, 0x4, RZ, 0xfc, !PT ;  /* 0x0000000457437812 */ /* 0x000fe200078efcff */
[----:B------:R-:W-:Y:S02]  /*3590*/  IMAD R79, R79, R111, RZ ;  /* 0x0000006f4f4f7224 */ /* 0x000fe400078e02ff */
[----:B------:R-:W1:Y:S01]  /*35a0*/  LDC R111, c[0x0][0x238] ;  /* 0x00008e00ff6f7b82 */ /* 0x000e620000000800 */
[----:B------:R-:W-:Y:S02]  /*35b0*/  ISETP.GE.AND P6, PT, R67, UR17, PT ;  /* 0x0000001143007c0c */ /* 0x000fe4000bfc6270 */
[----:B------:R-:W-:Y:S02]  /*35c0*/  LOP3.LUT R67, R87, 0x8, RZ, 0xfc, !PT ;  /* 0x0000000857437812 */ /* 0x000fe400078efcff */
[----:B------:R-:W-:Y:S02]  /*35d0*/  PRMT R121, RZ, 0x7610, R121 ;  /* 0x00007610ff797816 */ /* 0x000fe40000000079 */
[----:B------:R-:W-:-:S02]  /*35e0*/  PRMT R90, RZ, 0x7610, R90 ;  /* 0x00007610ff5a7816 */ /* 0x000fc4000000005a */
[----:B------:R-:W-:Y:S02]  /*35f0*/  PRMT R91, RZ, 0x7610, R91 ;  /* 0x00007610ff5b7816 */ /* 0x000fe4000000005b */
[----:B------:R-:W-:Y:S02]  /*3600*/  PRMT R81, RZ, 0x7610, R81 ;  /* 0x00007610ff517816 */ /* 0x000fe40000000051 */
[----:B------:R-:W-:Y:S02]  /*3610*/  PRMT R110, RZ, 0x7610, R110 ;  /* 0x00007610ff6e7816 */ /* 0x000fe4000000006e */
[----:B------:R-:W-:Y:S02]  /*3620*/  PRMT R112, RZ, 0x7610, R112 ;  /* 0x00007610ff707816 */ /* 0x000fe40000000070 */
[----:B------:R-:W-:Y:S02]  /*3630*/  PRMT R106, RZ, 0x7610, R106 ;  /* 0x00007610ff6a7816 */ /* 0x000fe4000000006a */
[----:B------:R-:W-:-:S02]  /*3640*/  PRMT R104, RZ, 0x7610, R104 ;  /* 0x00007610ff687816 */ /* 0x000fc40000000068 */
[----:B------:R-:W-:Y:S02]  /*3650*/  PRMT R107, RZ, 0x7610, R107 ;  /* 0x00007610ff6b7816 */ /* 0x000fe4000000006b */
[----:B------:R-:W-:Y:S01]  /*3660*/  PRMT R84, RZ, 0x7610, R84 ;  /* 0x00007610ff547816 */ /* 0x000fe20000000054 */
[----:B------:R-:W-:Y:S04]  /*3670*/  STL [R1+0x94], R0 ;  /* 0x0000940001007387 */ /* 0x000fe80000100800 */
[----:B------:R3:W-:Y:S02]  /*3680*/  STL [R1], R2 ;  /* 0x0000000201007387 */ /* 0x0007e40000100800 */
[----:B---3--:R-:W-:Y:S02]  /*3690*/  LEA.HI R2, R78, 0x66, RZ, 0x18 ;  /* 0x000000664e027811 */ /* 0x008fe400078fc0ff */
[----:B------:R-:W3:Y:S03]  /*36a0*/  LDC R78, c[0x0][0x238] ;  /* 0x00008e00ff4e7b82 */ /* 0x000ee60000000800 */
[----:B------:R-:W-:-:S05]  /*36b0*/  IMAD R2, R2, R72, RZ ;  /* 0x0000004802027224 */ /* 0x000fca00078e02ff */
[----:B------:R-:W1:Y:S01]  /*36c0*/  LDC R72, c[0x0][0x238] ;  /* 0x00008e00ff487b82 */ /* 0x000e620000000800 */
[----:B----4-:R-:W-:-:S04]  /*36d0*/  IADD3 R70, P2, R2, R60, RZ ;  /* 0x0000003c02467210 */ /* 0x010fc80007f5e0ff */
[----:B------:R-:W-:Y:S02]  /*36e0*/  LEA.HI.X.SX32 R71, R2, R65, 0x1, P2 ;  /* 0x0000004102477211 */ /* 0x000fe400010f0eff */
[----:B0-----:R-:W-:Y:S02]  /*36f0*/  SHF.R.U32.HI R2, RZ, 0x8, R73 ;  /* 0x00000008ff027819 */ /* 0x001fe40000011649 */
[----:B------:R-:W0:Y:S01]  /*3700*/  LDC R73, c[0x0][0x238] ;  /* 0x00008e00ff497b82 */ /* 0x000e220000000800 */
[----:B--2---:R-:W-:Y:S01]  /*3710*/  SHF.R.U32.HI R0, RZ, 0x8, R74 ;  /* 0x00000008ff007819 */ /* 0x004fe2000001164a */
[----:B------:R2:W-:Y:S01]  /*3720*/  STL [R1+0x98], R6 ;  /* 0x0000980601007387 */ /* 0x0005e20000100800 */
[----:B------:R-:W-:Y:S02]  /*3730*/  SGXT.U32 R2, R2, 0x1 ;  /* 0x000000010202781a */ /* 0x000fe40000000000 */
[----:B------:R-:W-:Y:S01]  /*3740*/  ISETP.GE.AND P2, PT, R87, UR17, PT ;  /* 0x0000001157007c0c */ /* 0x000fe2000bf46270 */
[----:B------:R4:W4:Y:S02]  /*3750*/  @!P5 LDG.E.U8 R123, desc[UR18][R70.64] ;  /* 0x00000012467bd981 */ /* 0x000924000c1e1100 */
[----:B-1----:R-:W-:-:S05]  /*3760*/  IMAD R2, R2, R72, RZ ;  /* 0x0000004802027224 */ /* 0x002fca00078e02ff */
[----:B-----5:R-:W-:-:S04]  /*3770*/  IADD3 R68, P3, R2, R60, RZ ;  /* 0x0000003c02447210 */ /* 0x020fc80007f7e0ff */
[----:B------:R-:W-:Y:S02]  /*3780*/  LEA.HI.X.SX32 R69, R2, R65, 0x1, P3 ;  /* 0x0000004102457211 */ /* 0x000fe400018f0eff */
[----:B------:R-:W1:Y:S01]  /*3790*/  LDC R2, c[0x0][0x238] ;  /* 0x00008e00ff027b82 */ /* 0x000e620000000800 */
[----:B------:R-:W-:Y:S02]  /*37a0*/  SHF.R.U32.HI R72, RZ, 0x8, R74 ;  /* 0x00000008ff487819 */ /* 0x000fe4000001164a */
[----:B--2---:R-:W-:Y:S01]  /*37b0*/  LEA.HI R6, R74, 0x6a, RZ, 0x18 ;  /* 0x0000006a4a067811 */ /* 0x004fe200078fc0ff */
[----:B------:R2:W5:Y:S01]  /*37c0*/  @!P2 LDG.E.U8 R89, desc[UR18][R68.64] ;  /* 0x000000124459a981 */ /* 0x000562000c1e1100 */
[----:B------:R-:W-:-:S04]  /*37d0*/  SGXT.U32 R72, R72, 0x1 ;  /* 0x000000014848781a */ /* 0x000fc80000000000 */
[----:B------:R-:W-:Y:S02]  /*37e0*/  LOP3.LUT R72, R72, 0x4, RZ, 0xfc, !PT ;  /* 0x0000000448487812 */ /* 0x000fe400078efcff */
[----:B------:R-:W-:-:S03]  /*37f0*/  SGXT.U32 R0, R0, 0x1 ;  /* 0x000000010000781a */ /* 0x000fc60000000000 */
[----:B0-----:R-:W-:Y:S01]  /*3800*/  IMAD R72, R72, R73, RZ ;  /* 0x0000004948487224 */ /* 0x001fe200078e02ff */
[----:B------:R-:W-:Y:S01]  /*3810*/  LOP3.LUT R0, R0, 0x8, RZ, 0xfc, !PT ;  /* 0x0000000800007812 */ /* 0x000fe200078efcff */
[----:B---3--:R-:W-:Y:S02]  /*3820*/  IMAD R6, R6, R78, RZ ;  /* 0x0000004e06067224 */ /* 0x008fe400078e02ff */
[----:B------:R-:W0:Y:S01]  /*3830*/  LDC R78, c[0x0][0x238] ;  /* 0x00008e00ff4e7b82 */ /* 0x000e220000000800 */
[----:B----4-:R-:W-:-:S04]  /*3840*/  IADD3 R70, P3, R72, R60, RZ ;  /* 0x0000003c48467210 */ /* 0x010fc80007f7e0ff */
[-C--:B------:R-:W-:Y:S01]  /*3850*/  LEA.HI.X.SX32 R71, R72, R65.reuse, 0x1, P3 ;  /* 0x0000004148477211 */ /* 0x080fe200018f0eff */
[----:B-1----:R-:W-:Y:S01]  /*3860*/  IMAD R0, R0, R2, RZ ;  /* 0x0000000200007224 */ /* 0x002fe200078e02ff */
[C---:B------:R-:W-:Y:S01]  /*3870*/  IADD3 R72, P2, R6.reuse, R60, RZ ;  /* 0x0000003c06487210 */ /* 0x040fe20007f5e0ff */
[----:B------:R-:W1:Y:S01]  /*3880*/  LDC R2, c[0x0][0x238] ;  /* 0x00008e00ff027b82 */ /* 0x000e620000000800 */
[----:B------:R-:W-:Y:S01]  /*3890*/  ISETP.GE.AND P5, PT, R67, UR17, PT ;  /* 0x0000001143007c0c */ /* 0x000fe2000bfa6270 */
[----:B------:R3:W4:Y:S01]  /*38a0*/  @!P6 LDG.E.U8 R90, desc[UR18][R70.64] ;  /* 0x00000012465ae981 */ /* 0x000722000c1e1100 */
[----:B------:R-:W-:Y:S02]  /*38b0*/  LEA.HI.X.SX32 R73, R6, R65, 0x1, P2 ;  /* 0x0000004106497211 */ /* 0x000fe400010f0eff */
[----:B------:R-:W-:Y:S02]  /*38c0*/  SHF.R.U32.HI R6, RZ, 0x8, R125 ;  /* 0x00000008ff067819 */ /* 0x000fe4000001167d */
[----:B------:R-:W-:Y:S01]  /*38d0*/  LEA.HI R67, R3, 0x7a, RZ, 0x18 ;  /* 0x0000007a03437811 */ /* 0x000fe200078fc0ff */
[----:B------:R1:W4:Y:S01]  /*38e0*/  @!P4 LDG.E.U8 R121, desc[UR18][R72.64] ;  /* 0x000000124879c981 */ /* 0x000322000c1e1100 */
[----:B------:R-:W-:-:S02]  /*38f0*/  SGXT.U32 R6, R6, 0x1 ;  /* 0x000000010606781a */ /* 0x000fc40000000000 */
[----:B--2---:R-:W-:Y:S02]  /*3900*/  IADD3 R68, P3, R0, R60, RZ ;  /* 0x0000003c00447210 */ /* 0x004fe40007f7e0ff */
[----:B------:R-:W-:Y:S02]  /*3910*/  LOP3.LUT R6, R6, 0xc, RZ, 0xfc, !PT ;  /* 0x0000000c06067812 */ /* 0x000fe400078efcff */
[----:B------:R-:W-:Y:S02]  /*3920*/  ISETP.GE.AND P2, PT, R67, UR17, PT ;  /* 0x0000001143007c0c */ /* 0x000fe4000bf46270 */
[----:B------:R-:W-:Y:S01]  /*3930*/  LOP3.LUT R67, R87, 0xc, RZ, 0xfc, !PT ;  /* 0x0000000c57437812 */ /* 0x000fe200078efcff */
[----:B0-----:R-:W-:Y:S01]  /*3940*/  IMAD R6, R6, R78, RZ ;  /* 0x0000004e06067224 */ /* 0x001fe200078e02ff */
[----:B------:R-:W-:Y:S01]  /*3950*/  LEA.HI.X.SX32 R69, R0, R65, 0x1, P3 ;  /* 0x0000004100457211 */ /* 0x000fe200018f0eff */
[----:B------:R-:W0:Y:S01]  /*3960*/  LDC R78, c[0x0][0x238] ;  /* 0x00008e00ff4e7b82 */ /* 0x000e220000000800 */
[----:B---3--:R-:W-:-:S02]  /*3970*/  IADD3 R70, P4, R79, R60, RZ ;  /* 0x0000003c4f467210 */ /* 0x008fc40007f9e0ff */
[----:B------:R-:W-:Y:S01]  /*3980*/  LEA.HI R0, R125, 0x72, RZ, 0x18 ;  /* 0x000000727d007811 */ /* 0x000fe200078fc0ff */
[----:B------:R2:W3:Y:S01]  /*3990*/  @!P5 LDG.E.U8 R91, desc[UR18][R68.64] ;  /* 0x00000012445bd981 */ /* 0x0004e2000c1e1100 */
[----:B------:R-:W-:Y:S02]  /*39a0*/  ISETP.GE.AND P6, PT, R67, UR17, PT ;  /* 0x0000001143007c0c */ /* 0x000fe4000bfc6270 */
[-C--:B------:R-:W-:Y:S01]  /*39b0*/  LEA.HI.X.SX32 R71, R79, R65.reuse, 0x1, P4 ;  /* 0x000000414f477211 */ /* 0x080fe200020f0eff */
[----:B-1----:R-:W-:Y:S01]  /*39c0*/  IMAD R0, R0, R2, RZ ;  /* 0x0000000200007224 */ /* 0x002fe200078e02ff */
[C---:B------:R-:W-:Y:S01]  /*39d0*/  IADD3 R72, P5, R6.reuse, R60, RZ ;  /* 0x0000003c06487210 */ /* 0x040fe20007fbe0ff */
[----:B------:R-:W1:Y:S01]  /*39e0*/  LDC R2, c[0x0][0x238] ;  /* 0x00008e00ff027b82 */ /* 0x000e620000000800 */
[----:B------:R-:W-:Y:S01]  /*39f0*/  LEA.HI R79, R125, 0x76, RZ, 0x18 ;  /* 0x000000767d4f7811 */ /* 0x000fe200078fc0ff */
[----:B------:R-:W3:Y:S01]  /*3a00*/  @!P0 LDG.E.U8 R112, desc[UR18][R70.64] ;  /* 0x0000001246708981 */ /* 0x000ee2000c1e1100 */
[----:B------:R-:W-:-:S02]  /*3a10*/  LEA.HI.X.SX32 R73, R6, R65, 0x1, P5 ;  /* 0x0000004106497211 */ /* 0x000fc400028f0eff */
[C---:B--2---:R-:W-:Y:S01]  /*3a20*/  IADD3 R68, P5, R0.reuse, R60, RZ ;  /* 0x0000003c00447210 */ /* 0x044fe20007fbe0ff */
[----:B------:R-:W-:Y:S02]  /*3a30*/  IMAD R79, R79, R111, RZ ;  /* 0x0000006f4f4f7224 */ /* 0x000fe400078e02ff */
[----:B------:R2:W4:Y:S01]  /*3a40*/  @!P6 LDG.E.U8 R81, desc[UR18][R72.64] ;  /* 0x000000124851e981 */ /* 0x000522000c1e1100 */
[----:B------:R-:W-:Y:S02]  /*3a50*/  LEA.HI.X.SX32 R69, R0, R65, 0x1, P5 ;  /* 0x0000004100457211 */ /* 0x000fe400028f0eff */
[----:B------:R-:W-:-:S03]  /*3a60*/  LEA.HI R6, R125, 0x7a, RZ, 0x18 ;  /* 0x0000007a7d067811 */ /* 0x000fc600078fc0ff */
[----:B------:R0:W3:Y:S01]  /*3a70*/  @!P1 LDG.E.U8 R110, desc[UR18][R68.64] ;  /* 0x00000012446e9981 */ /* 0x0000e2000c1e1100 */
[----:B--2---:R-:W-:-:S04]  /*3a80*/  IADD3 R72, P5, R79, R60, RZ ;  /* 0x0000003c4f487210 */ /* 0x004fc80007fbe0ff */
[----:B------:R-:W-:Y:S02]  /*3a90*/  LEA.HI.X.SX32 R73, R79, R65, 0x1, P5 ;  /* 0x000000414f497211 */ /* 0x000fe400028f0eff */
[----:B------:R-:W2:Y:S01]  /*3aa0*/  S2R R79, SR_TID.X ;  /* 0x00000000004f7919 */ /* 0x000ea20000002100 */
[----:B0-----:R-:W-:Y:S02]  /*3ab0*/  IMAD R6, R6, R78, RZ ;  /* 0x0000004e06067224 */ /* 0x001fe400078e02ff */
[----:B------:R-:W0:Y:S03]  /*3ac0*/  LDC R78, c[0x0][0x238] ;  /* 0x00008e00ff4e7b82 */ /* 0x000e260000000800 */
[----:B------:R-:W-:Y:S02]  /*3ad0*/  IADD3 R68, P1, R6, R60, RZ ;  /* 0x0000003c06447210 */ /* 0x000fe40007f3e0ff */
[----:B------:R-:W-:-:S02]  /*3ae0*/  LEA.HI R0, R125, 0x7e, RZ, 0x18 ;  /* 0x0000007e7d007811 */ /* 0x000fc400078fc0ff */
[----:B------:R-:W-:Y:S02]  /*3af0*/  LEA.HI.X.SX32 R69, R6, R65, 0x1, P1 ;  /* 0x0000004106457211 */ /* 0x000fe400008f0eff */
[----:B------:R-:W-:Y:S01]  /*3b00*/  LEA.HI R67, R3, 0x7e, RZ, 0x18 ;  /* 0x0000007e03437811 */ /* 0x000fe200078fc0ff */
[----:B-1----:R-:W-:Y:S02]  /*3b10*/  IMAD R0, R0, R2, RZ ;  /* 0x0000000200007224 */ /* 0x002fe400078e02ff */
[----:B------:R-:W1:Y:S01]  /*3b20*/  LDC R2, c[0x0][0x238] ;  /* 0x00008e00ff027b82 */ /* 0x000e620000000800 */
[----:B------:R-:W-:Y:S01]  /*3b30*/  ISETP.GE.AND P4, PT, R67, UR17, PT ;  /* 0x0000001143007c0c */ /* 0x000fe2000bf86270 */
[----:B------:R0:W3:Y:S01]  /*3b40*/  @!P2 LDG.E.U8 R106, desc[UR18][R68.64] ;  /* 0x00000012446aa981 */ /* 0x0000e2000c1e1100 */
[----:B------:R-:W-:Y:S02]  /*3b50*/  IADD3 R70, P0, R0, R60, RZ ;  /* 0x0000003c00467210 */ /* 0x000fe40007f1e0ff */
[----:B--2---:R-:W-:-:S04]  /*3b60*/  SHF.R.U32.HI R6, RZ, 0x8, R79 ;  /* 0x00000008ff067819 */ /* 0x004fc8000001164f */
[----:B------:R-:W-:-:S04]  /*3b70*/  SGXT.U32 R6, R6, 0x1 ;  /* 0x000000010606781a */ /* 0x000fc80000000000 */
[----:B------:R-:W-:Y:S02]  /*3b80*/  LOP3.LUT R6, R6, 0x10, RZ, 0xfc, !PT ;  /* 0x0000001006067812 */ /* 0x000fe400078efcff */
[----:B------:R-:W-:-:S03]  /*3b90*/  LEA.HI.X.SX32 R71, R0, R65, 0x1, P0 ;  /* 0x0000004100477211 */ /* 0x000fc600000f0eff */
[----:B0-----:R-:W-:Y:S01]  /*3ba0*/  IMAD R6, R6, R78, RZ ;  /* 0x0000004e06067224 */ /* 0x001fe200078e02ff */
[C---:B------:R-:W-:Y:S01]  /*3bb0*/  LOP3.LUT R68, R87.reuse, 0x14, RZ, 0xfc, !PT ;  /* 0x0000001457447812 */ /* 0x040fe200078efcff */
[----:B------:R-:W0:Y:S01]  /*3bc0*/  LDC R78, c[0x0][0x238] ;  /* 0x00008e00ff4e7b82 */ /* 0x000e220000000800 */
[----:B------:R2:W3:Y:S01]  /*3bd0*/  @!P4 LDG.E.U8 R104, desc[UR18][R70.64] ;  /* 0x000000124668c981 */ /* 0x0004e2000c1e1100 */
[----:B------:R-:W-:Y:S02]  /*3be0*/  LOP3.LUT R69, R87, 0x18, RZ, 0xfc, !PT ;  /* 0x0000001857457812 */ /* 0x000fe400078efcff */
[----:B------:R-:W-:Y:S02]  /*3bf0*/  ISETP.GE.AND P4, PT, R68, UR17, PT ;  /* 0x0000001144007c0c */ /* 0x000fe4000bf86270 */
[----:B------:R-:W-:Y:S02]  /*3c00*/  IADD3 R68, P2, R6, R60, RZ ;  /* 0x0000003c06447210 */ /* 0x000fe40007f5e0ff */
[----:B------:R-:W-:-:S02]  /*3c10*/  SHF.R.U32.HI R0, RZ, 0x8, R79 ;  /* 0x00000008ff007819 */ /* 0x000fc4000001164f */
[----:B------:R-:W-:Y:S02]  /*3c20*/  LEA.HI R74, R3, 0x76, RZ, 0x18 ;  /* 0x00000076034a7811 */ /* 0x000fe400078fc0ff */
[----:B------:R-:W-:Y:S02]  /*3c30*/  ISETP.GE.AND P0, PT, R69, UR17, PT ;  /* 0x0000001145007c0c */ /* 0x000fe4000bf06270 */
[----:B------:R-:W-:Y:S02]  /*3c40*/  LEA.HI.X.SX32 R69, R6, R65, 0x1, P2 ;  /* 0x0000004106457211 */ /* 0x000fe400010f0eff */
[----:B------:R-:W-:Y:S02]  /*3c50*/  SGXT.U32 R0, R0, 0x1 ;  /* 0x000000010000781a */ /* 0x000fe40000000000 */
[----:B------:R-:W-:Y:S02]  /*3c60*/  SHF.R.U32.HI R6, RZ, 0x8, R79 ;  /* 0x00000008ff067819 */ /* 0x000fe4000001164f */
[----:B------:R-:W-:-:S02]  /*3c70*/  ISETP.GE.AND P3, PT, R74, UR17, PT ;  /* 0x000000114a007c0c */ /* 0x000fc4000bf66270 */
[----:B------:R-:W-:Y:S02]  /*3c80*/  LOP3.LUT R67, R87, 0x10, RZ, 0xfc, !PT ;  /* 0x0000001057437812 */ /* 0x000fe400078efcff */
[----:B------:R-:W-:Y:S02]  /*3c90*/  LOP3.LUT R0, R0, 0x14, RZ, 0xfc, !PT ;  /* 0x0000001400007812 */ /* 0x000fe400078efcff */
[----:B------:R-:W-:Y:S02]  /*3ca0*/  SGXT.U32 R6, R6, 0x1 ;  /* 0x000000010606781a */ /* 0x000fe40000000000 */
[----:B------:R-:W-:Y:S01]  /*3cb0*/  ISETP.GE.AND P5, PT, R67, UR17, PT ;  /* 0x0000001143007c0c */ /* 0x000fe2000bfa6270 */
[----:B-1----:R-:W-:Y:S01]  /*3cc0*/  IMAD R0, R0, R2, RZ ;  /* 0x0000000200007224 */ /* 0x002fe200078e02ff */
[----:B------:R-:W-:Y:S01]  /*3cd0*/  LOP3.LUT R6, R6, 0x18, RZ, 0xfc, !PT ;  /* 0x0000001806067812 */ /* 0x000fe200078efcff */
[----:B------:R-:W1:Y:S01]  /*3ce0*/  LDC R2, c[0x0][0x238] ;  /* 0x00008e00ff027b82 */ /* 0x000e620000000800 */
[----:B--2---:R-:W-:Y:S01]  /*3cf0*/  LOP3.LUT R71, R87, 0x20, RZ, 0xfc, !PT ;  /* 0x0000002057477812 */ /* 0x004fe200078efcff */
[----:B------:R2:W3:Y:S02]  /*3d00*/  @!P3 LDG.E.U8 R107, desc[UR18][R72.64] ;  /* 0x00000012486bb981 */ /* 0x0004e4000c1e1100 */
[----:B0-----:R-:W-:Y:S01]  /*3d10*/  IMAD R6, R6, R78, RZ ;  /* 0x0000004e06067224 */ /* 0x001fe200078e02ff */
[----:B------:R-:W-:-:S03]  /*3d20*/  IADD3 R70, P3, R0, R60, RZ ;  /* 0x0000003c00467210 */ /* 0x000fc60007f7e0ff */
[----:B------:R-:W0:Y:S01]  /*3d30*/  LDC R78, c[0x0][0x238] ;  /* 0x00008e00ff4e7b82 */ /* 0x000e220000000800 */
[----:B------:R-:W-:Y:S01]  /*3d40*/  ISETP.GE.AND P2, PT, R71, UR17, PT ;  /* 0x0000001147007c0c */ /* 0x000fe2000bf46270 */
[----:B------:R2:W3:Y:S01]  /*3d50*/  @!P5 LDG.E.U8 R84, desc[UR18][R68.64] ;  /* 0x000000124454d981 */ /* 0x0004e2000c1e1100 */
[----:B------:R-:W-:Y:S02]  /*3d60*/  LEA.HI.X.SX32 R71, R0, R65, 0x1, P3 ;  /* 0x0000004100477211 */ /* 0x000fe400018f0eff */
[----:B------:R-:W-:Y:S02]  /*3d70*/  SHF.R.U32.HI R0, RZ, 0x8, R79 ;  /* 0x00000008ff007819 */ /* 0x000fe4000001164f */
[----:B------:R-:W-:Y:S01]  /*3d80*/  PRMT R105, RZ, 0x7610, R105 ;  /* 0x00007610ff697816 */ /* 0x000fe20000000069 */
[----:B--2---:R-:W2:Y:S01]  /*3d90*/  LDC R72, c[0x0][0x238] ;  /* 0x00008e00ff487b82 */ /* 0x004ea20000000800 */
[----:B------:R-:W-:-:S04]  /*3da0*/  IADD3 R68, P6, R6, R60, RZ ;  /* 0x0000003c06447210 */ /* 0x000fc80007fde0ff */
[----:B------:R1:W3:Y:S01]  /*3db0*/  @!P4 LDG.E.U8 R105, desc[UR18][R70.64] ;  /* 0x000000124669c981 */ /* 0x0002e2000c1e1100 */
[----:B------:R-:W-:Y:S02]  /*3dc0*/  SGXT.U32 R0, R0, 0x1 ;  /* 0x000000010000781a */ /* 0x000fe40000000000 */
[----:B------:R-:W-:Y:S02]  /*3dd0*/  LEA.HI.X.SX32 R69, R6, R65, 0x1, P6 ;  /* 0x0000004106457211 */ /* 0x000fe400030f0eff */
[----:B------:R-:W-:Y:S02]  /*3de0*/  SHF.R.U32.HI R6, RZ, 0x8, R79 ;  /* 0x00000008ff067819 */ /* 0x000fe4000001164f */
[----:B------:R-:W-:Y:S02]  /*3df0*/  LOP3.LUT R0, R0, 0x1c, RZ, 0xfc, !PT ;  /* 0x0000001c00007812 */ /* 0x000fe400078efcff */
[----:B------:R-:W-:-:S03]  /*3e00*/  SGXT.U32 R6, R6, 0x1 ;  /* 0x000000010606781a */ /* 0x000fc60000000000 */
[----:B-1----:R-:W-:Y:S01]  /*3e10*/  IMAD R0, R0, R2, RZ ;  /* 0x0000000200007224 */ /* 0x002fe200078e02ff */
[----:B------:R-:W-:Y:S01]  /*3e20*/  LOP3.LUT R6, R6, 0x20, RZ, 0xfc, !PT ;  /* 0x0000002006067812 */ /* 0x000fe200078efcff */
[----:B------:R-:W1:Y:S01]  /*3e30*/  LDC R2, c[0x0][0x238] ;  /* 0x00008e00ff027b82 */ /* 0x000e620000000800 */
[----:B------:R-:W-:-:S03]  /*3e40*/  LOP3.LUT R71, R87, 0x28, RZ, 0xfc, !PT ;  /* 0x0000002857477812 */ /* 0x000fc600078efcff */
[----:B0-----:R-:W-:Y:S02]  /*3e50*/  IMAD R6, R6, R78, RZ ;  /* 0x0000004e06067224 */ /* 0x001fe400078e02ff */
[----:B------:R-:W0:Y:S01]  /*3e60*/  S2R R78, SR_TID.X ;  /* 0x00000000004e7919 */ /* 0x000e220000002100 */
[C---:B------:R-:W-:Y:S02]  /*3e70*/  IADD3 R70, P5, R0.reuse, R60, RZ ;  /* 0x0000003c00467210 */ /* 0x040fe40007fbe0ff */
[----:B------:R-:W-:Y:S02]  /*3e80*/  ISETP.GE.AND P4, PT, R71, UR17, PT ;  /* 0x0000001147007c0c */ /* 0x000fe4000bf86270 */
[----:B------:R-:W-:Y:S02]  /*3e90*/  LEA.HI.X.SX32 R71, R0, R65, 0x1, P5 ;  /* 0x0000004100477211 */ /* 0x000fe400028f0eff */
[----:B------:R-:W-:Y:S02]  /*3ea0*/  SHF.R.U32.HI R0, RZ, 0x8, R79 ;  /* 0x00000008ff007819 */ /* 0x000fe4000001164f */
[----:B------:R-:W-:-:S02]  /*3eb0*/  LOP3.LUT R67, R87, 0x1c, RZ, 0xfc, !PT ;  /* 0x0000001c57437812 */ /* 0x000fc400078efcff */
[----:B------:R-:W-:Y:S02]  /*3ec0*/  SGXT.U32 R0, R0, 0x1 ;  /* 0x000000010000781a */ /* 0x000fe40000000000 */
[----:B------:R-:W-:Y:S02]  /*3ed0*/  ISETP.GE.AND P1, PT, R67, UR17, PT ;  /* 0x0000001143007c0c */ /* 0x000fe4000bf26270 */
[----:B------:R-:W-:Y:S02]  /*3ee0*/  LOP3.LUT R0, R0, 0x24, RZ, 0xfc, !PT ;  /* 0x0000002400007812 */ /* 0x000fe400078efcff */
[----:B------:R-:W-:Y:S02]  /*3ef0*/  PRMT R103, RZ, 0x7610, R103 ;  /* 0x00007610ff677816 */ /* 0x000fe40000000067 */
[----:B------:R-:W-:Y:S01]  /*3f00*/  PRMT R102, RZ, 0x7610, R102 ;  /* 0x00007610ff667816 */ /* 0x000fe20000000066 */
[----:B-1----:R-:W-:Y:S02]  /*3f10*/  IMAD R0, R0, R2, RZ ;  /* 0x0000000200007224 */ /* 0x002fe400078e02ff */
[----:B------:R-:W1:Y:S01]  /*3f20*/  LDC R2, c[0x0][0x238] ;  /* 0x00008e00ff027b82 */ /* 0x000e620000000800 */
[----:B------:R2:W3:Y:S04]  /*3f30*/  @!P0 LDG.E.U8 R103, desc[UR18][R68.64] ;  /* 0x0000001244678981 */ /* 0x0004e8000c1e1100 */
[----:B------:R5:W3:Y:S01]  /*3f40*/  @!P1 LDG.E.U8 R102, desc[UR18][R70.64] ;  /* 0x0000001246669981 */ /* 0x000ae2000c1e1100 */
[----:B--2---:R-:W-:-:S02]  /*3f50*/  IADD3 R68, P0, R6, R60, RZ ;  /* 0x0000003c06447210 */ /* 0x004fc40007f1e0ff */
[----:B-----5:R-:W-:Y:S02]  /*3f60*/  LOP3.LUT R71, R87, 0x30, RZ, 0xfc, !PT ;  /* 0x0000003057477812 */ /* 0x020fe400078efcff */
[----:B------:R-:W-:Y:S02]  /*3f70*/  IADD3 R70, P1, R0, R60, RZ ;  /* 0x0000003c00467210 */ /* 0x000fe40007f3e0ff */
[-C--:B------:R-:W-:Y:S02]  /*3f80*/  LEA.HI.X.SX32 R69, R6, R65.reuse, 0x1, P0 ;  /* 0x0000004106457211 */ /* 0x080fe400000f0eff */
[----:B------:R-:W-:Y:S02]  /*3f90*/  ISETP.GE.AND P0, PT, R71, UR17, PT ;  /* 0x0000001147007c0c */ /* 0x000fe4000bf06270 */
[----:B------:R-:W-:Y:S02]  /*3fa0*/  LEA.HI.X.SX32 R71, R0, R65, 0x1, P1 ;  /* 0x0000004100477211 */ /* 0x000fe400008f0eff */
[----:B0-----:R-:W-:-:S02]  /*3fb0*/  SHF.R.U32.HI R0, RZ, 0x8, R78 ;  /* 0x00000008ff007819 */ /* 0x001fc4000001164e */
[----:B------:R-:W-:Y:S02]  /*3fc0*/  SHF.R.U32.HI R6, RZ, 0x8, R78 ;  /* 0x00000008ff067819 */ /* 0x000fe4000001164e */
[----:B------:R-:W-:Y:S02]  /*3fd0*/  LOP3.LUT R67, R87, 0x24, RZ, 0xfc, !PT ;  /* 0x0000002457437812 */ /* 0x000fe400078efcff */
[----:B------:R-:W-:Y:S02]  /*3fe0*/  SGXT.U32 R6, R6, 0x1 ;  /* 0x000000010606781a */ /* 0x000fe40000000000 */
[----:B------:R-:W-:Y:S02]  /*3ff0*/  SGXT.U32 R0, R0, 0x1 ;  /* 0x000000010000781a */ /* 0x000fe40000000000 */
[----:B------:R-:W-:Y:S02]  /*4000*/  ISETP.GE.AND P3, PT, R67, UR17, PT ;  /* 0x0000001143007c0c */ /* 0x000fe4000bf66270 */
[----:B------:R-:W-:-:S02]  /*4010*/  LOP3.LUT R6, R6, 0x28, RZ, 0xfc, !PT ;  /* 0x0000002806067812 */ /* 0x000fc400078efcff */
[----:B------:R-:W-:Y:S02]  /*4020*/  LOP3.LUT R0, R0, 0x2c, RZ, 0xfc, !PT ;  /* 0x0000002c00007812 */ /* 0x000fe400078efcff */
[----:B------:R-:W-:Y:S01]  /*4030*/  PRMT R101, RZ, 0x7610, R101 ;  /* 0x00007610ff657816 */ /* 0x000fe20000000065 */
[----:B------:R-:W-:Y:S01]  /*4040*/  IMAD R6, R6, R72, RZ ;  /* 0x0000004806067224 */ /* 0x000fe200078e02ff */
[----:B------:R-:W-:Y:S01]  /*4050*/  PRMT R100, RZ, 0x7610, R100 ;  /* 0x00007610ff647816 */ /* 0x000fe20000000064 */
[----:B-1----:R-:W-:Y:S01]  /*4060*/  IMAD R0, R0, R2, RZ ;  /* 0x0000000200007224 */ /* 0x002fe200078e02ff */
[----:B------:R-:W-:Y:S01]  /*4070*/  LOP3.LUT R67, R87, 0x2c, RZ, 0xfc, !PT ;  /* 0x0000002c57437812 */ /* 0x000fe200078efcff */
[----:B------:R-:W0:Y:S01]  /*4080*/  LDC R2, c[0x0][0x238] ;  /* 0x00008e00ff027b82 */ /* 0x000e220000000800 */
[----:B------:R1:W2:Y:S04]  /*4090*/  @!P2 LDG.E.U8 R101, desc[UR18][R68.64] ;  /* 0x000000124465a981 */ /* 0x0002a8000c1e1100 */
[----:B------:R5:W2:Y:S03]  /*40a0*/  @!P3 LDG.E.U8 R100, desc[UR18][R70.64] ;  /* 0x000000124664b981 */ /* 0x000aa6000c1e1100 */
[----:B------:R-:W4:Y:S01]  /*40b0*/  LDC R72, c[0x0][0x238] ;  /* 0x00008e00ff487b82 */ /* 0x000f220000000800 */
[----:B-1----:R-:W-:-:S02]  /*40c0*/  IADD3 R68, P2, R6, R60, RZ ;  /* 0x0000003c06447210 */ /* 0x002fc40007f5e0ff */
[----:B-----5:R-:W-:Y:S02]  /*40d0*/  LOP3.LUT R71, R87, 0x38, RZ, 0xfc, !PT ;  /* 0x0000003857477812 */ /* 0x020fe400078efcff */
[----:B------:R-:W-:Y:S02]  /*40e0*/  IADD3 R70, P3, R0, R60, RZ ;  /* 0x0000003c00467210 */ /* 0x000fe40007f7e0ff */
[-C--:B------:R-:W-:Y:S02]  /*40f0*/  LEA.HI.X.SX32 R69, R6, R65.reuse, 0x1, P2 ;  /* 0x0000004106457211 */ /* 0x080fe400010f0eff */
[----:B------:R-:W-:Y:S02]  /*4100*/  ISETP.GE.AND P2, PT, R71, UR17, PT ;  /* 0x0000001147007c0c */ /* 0x000fe4000bf46270 */
[----:B------:R-:W-:Y:S02]  /*4110*/  LEA.HI.X.SX32 R71, R0, R65, 0x1, P3 ;  /* 0x0000004100477211 */ /* 0x000fe400018f0eff */
[----:B------:R-:W-:-:S02]  /*4120*/  SHF.R.U32.HI R0, RZ, 0x8, R78 ;  /* 0x00000008ff007819 */ /* 0x000fc4000001164e */
[----:B------:R-:W-:Y:S02]  /*4130*/  ISETP.GE.AND P5, PT, R67, UR17, PT ;  /* 0x0000001143007c0c */ /* 0x000fe4000bfa6270 */
[----:B------:R-:W-:-:S04]  /*4140*/  SGXT.U32 R0, R0, 0x1 ;  /* 0x000000010000781a */ /* 0x000fc80000000000 */
[----:B------:R-:W-:Y:S02]  /*4150*/  LOP3.LUT R0, R0, 0x34, RZ, 0xfc, !PT ;  /* 0x0000003400007812 */ /* 0x000fe400078efcff */
[----:B------:R-:W-:Y:S02]  /*4160*/  PRMT R98, RZ, 0x7610, R98 ;  /* 0x00007610ff627816 */ /* 0x000fe40000000062 */
[----:B------:R-:W-:Y:S01]  /*4170*/  PRMT R99, RZ, 0x7610, R99 ;  /* 0x00007610ff637816 */ /* 0x000fe20000000063 */
[----:B0-----:R-:W-:Y:S02]  /*4180*/  IMAD R0, R0, R2, RZ ;  /* 0x0000000200007224 */ /* 0x001fe400078e02ff */
[----:B------:R-:W0:Y:S01]  /*4190*/  LDC R2, c[0x0][0x238] ;  /* 0x00008e00ff027b82 */ /* 0x000e220000000800 */
[----:B------:R-:W-:Y:S01]  /*41a0*/  SHF.R.U32.HI R6, RZ, 0x8, R78 ;  /* 0x00000008ff067819 */ /* 0x000fe2000001164e */
[----:B------:R1:W5:Y:S04]  /*41b0*/  @!P5 LDG.E.U8 R98, desc[UR18][R70.64] ;  /* 0x000000124662d981 */ /* 0x000368000c1e1100 */
[----:B------:R4:W5:Y:S01]  /*41c0*/  @!P4 LDG.E.U8 R99, desc[UR18][R68.64] ;  /* 0x000000124463c981 */ /* 0x000962000c1e1100 */
[----:B------:R-:W-:-:S02]  /*41d0*/  SGXT.U32 R6, R6, 0x1 ;  /* 0x000000010606781a */ /* 0x000fc40000000000 */
[----:B-1----:R-:W-:Y:S02]  /*41e0*/  LOP3.LUT R71, R87, 0x40, RZ, 0xfc, !PT ;  /* 0x0000004057477812 */ /* 0x002fe400078efcff */
[C---:B------:R-:W-:Y:S02]  /*41f0*/  IADD3 R70, P4, R0.reuse, R60, RZ ;  /* 0x0000003c00467210 */ /* 0x040fe40007f9e0ff */
[----:B------:R-:W-:Y:S02]  /*4200*/  ISETP.GE.AND P5, PT, R71, UR17, PT ;  /* 0x0000001147007c0c */ /* 0x000fe4000bfa6270 */
[----:B------:R-:W-:Y:S02]  /*4210*/  LEA.HI.X.SX32 R71, R0, R65, 0x1, P4 ;  /* 0x0000004100477211 */ /* 0x000fe400020f0eff */
[----:B------:R-:W-:Y:S02]  /*4220*/  LOP3.LUT R6, R6, 0x30, RZ, 0xfc, !PT ;  /* 0x0000003006067812 */ /* 0x000fe400078efcff */
[----:B------:R-:W-:-:S02]  /*4230*/  SHF.R.U32.HI R0, RZ, 0x8, R78 ;  /* 0x00000008ff007819 */ /* 0x000fc4000001164e */
[----:B------:R-:W-:Y:S01]  /*4240*/  LOP3.LUT R67, R87, 0x34, RZ, 0xfc, !PT ;  /* 0x0000003457437812 */ /* 0x000fe200078efcff */
[----:B----4-:R-:W-:Y:S01]  /*4250*/  IMAD R6, R6, R72, RZ ;  /* 0x0000004806067224 */ /* 0x010fe200078e02ff */
[----:B------:R-:W-:Y:S01]  /*4260*/  SGXT.U32 R0, R0, 0x1 ;  /* 0x000000010000781a */ /* 0x000fe20000000000 */
[----:B------:R-:W1:Y:S01]  /*4270*/  LDC R72, c[0x0][0x238] ;  /* 0x00008e00ff487b82 */ /* 0x000e620000000800 */
[----:B------:R-:W-:Y:S02]  /*4280*/  ISETP.GE.AND P1, PT, R67, UR17, PT ;  /* 0x0000001143007c0c */ /* 0x000fe4000bf26270 */
[----:B------:R-:W-:Y:S02]  /*4290*/  LOP3.LUT R0, R0, 0x3c, RZ, 0xfc, !PT ;  /* 0x0000003c00007812 */ /* 0x000fe400078efcff */
[----:B------:R-:W-:Y:S02]  /*42a0*/  IADD3 R68, P6, R6, R60, RZ ;  /* 0x0000003c06447210 */ /* 0x000fe40007fde0ff */
[----:B------:R-:W-:Y:S01]  /*42b0*/  PRMT R96, RZ, 0x7610, R96 ;  /* 0x00007610ff607816 */ /* 0x000fe20000000060 */
[----:B0-----:R-:W-:Y:S01]  /*42c0*/  IMAD R0, R0, R2, RZ ;  /* 0x0000000200007224 */ /* 0x001fe200078e02ff */
[----:B------:R-:W-:Y:S01]  /*42d0*/  PRMT R97, RZ, 0x7610, R97 ;  /* 0x00007610ff617816 */ /* 0x000fe20000000061 */
[----:B------:R-:W0:Y:S01]  /*42e0*/  LDC R2, c[0x0][0x238] ;  /* 0x00008e00ff027b82 */ /* 0x000e220000000800 */
[----:B------:R-:W-:-:S02]  /*42f0*/  LEA.HI.X.SX32 R69, R6, R65, 0x1, P6 ;  /* 0x0000004106457211 */ /* 0x000fc400030f0eff */
[----:B------:R-:W-:Y:S01]  /*4300*/  SHF.R.U32.HI R6, RZ, 0x8, R78 ;  /* 0x00000008ff067819 */ /* 0x000fe2000001164e */
[----:B------:R4:W5:Y:S04]  /*4310*/  @!P1 LDG.E.U8 R96, desc[UR18][R70.64] ;  /* 0x0000001246609981 */ /* 0x000968000c1e1100 */
[----:B------:R1:W5:Y:S01]  /*4320*/  @!P0 LDG.E.U8 R97, desc[UR18][R68.64] ;  /* 0x0000001244618981 */ /* 0x000362000c1e1100 */
[----:B------:R-:W-:Y:S02]  /*4330*/  SGXT.U32 R6, R6, 0x1 ;  /* 0x000000010606781a */ /* 0x000fe40000000000 */
[----:B----4-:R-:W-:Y:S02]  /*4340*/  LOP3.LUT R71, R87, 0x48, RZ, 0xfc, !PT ;  /* 0x0000004857477812 */ /* 0x010fe400078efcff */
[----:B------:R-:W-:-:S02]  /*4350*/  IADD3 R70, P0, R0, R60, RZ ;  /* 0x0000003c00467210 */ /* 0x000fc40007f1e0ff */
[----:B------:R-:W-:Y:S02]  /*4360*/  ISETP.GE.AND P1, PT, R71, UR17, PT ;  /* 0x0000001147007c0c */ /* 0x000fe4000bf26270 */
[----:B------:R-:W-:Y:S02]  /*4370*/  LEA.HI.X.SX32 R71, R0, R65, 0x1, P0 ;  /* 0x0000004100477211 */ /* 0x000fe400000f0eff */
[----:B------:R-:W-:Y:S02]  /*4380*/  LOP3.LUT R6, R6, 0x38, RZ, 0xfc, !PT ;  /* 0x0000003806067812 */ /* 0x000fe400078efcff */
[----:B------:R-:W-:Y:S02]  /*4390*/  SHF.R.U32.HI R0, RZ, 0x8, R78 ;  /* 0x00000008ff007819 */ /* 0x000fe4000001164e */
[----:B------:R-:W-:Y:S01]  /*43a0*/  LOP3.LUT R67, R87, 0x3c, RZ, 0xfc, !PT ;  /* 0x0000003c57437812 */ /* 0x000fe200078efcff */
[----:B-1----:R-:W-:Y:S01]  /*43b0*/  IMAD R6, R6, R72, RZ ;  /* 0x0000004806067224 */ /* 0x002fe200078e02ff */
[----:B------:R-:W-:Y:S01]  /*43c0*/  SGXT.U32 R0, R0, 0x1 ;  /* 0x000000010000781a */ /* 0x000fe20000000000 */
[----:B------:R-:W1:Y:S01]  /*43d0*/  LDC R72, c[0x0][0x238] ;  /* 0x00008e00ff487b82 */ /* 0x000e620000000800 */
[----:B------:R-:W-:-:S02]  /*43e0*/  ISETP.GE.AND P3, PT, R67, UR17, PT ;  /* 0x0000001143007c0c */ /* 0x000fc4000bf66270 */
[----:B------:R-:W-:Y:S02]  /*43f0*/  LOP3.LUT R0, R0, 0x44, RZ, 0xfc, !PT ;  /* 0x0000004400007812 */ /* 0x000fe400078efcff */
[----:B------:R-:W-:Y:S02]  /*4400*/  IADD3 R68, P6, R6, R60, RZ ;  /* 0x0000003c06447210 */ /* 0x000fe40007fde0ff */
[----:B------:R-:W-:Y:S01]  /*4410*/  PRMT R94, RZ, 0x7610, R94 ;  /* 0x00007610ff5e7816 */ /* 0x000fe2000000005e */
[----:B0-----:R-:W-:Y:S02]  /*4420*/  IMAD R0, R0, R2, RZ ;  /* 0x0000000200007224 */ /* 0x001fe400078e02ff */
[----:B------:R-:W0:Y:S01]  /*4430*/  LDC R2, c[0x0][0x238] ;  /* 0x00008e00ff027b82 */ /* 0x000e220000000800 */
[----:B------:R-:W-:Y:S01]  /*4440*/  LEA.HI.X.SX32 R69, R6, R65, 0x1, P6 ;  /* 0x0000004106457211 */ /* 0x000fe200030f0eff */
[----:B------:R-:W4:Y:S01]  /*4450*/  S2R R111, SR_TID.X ;  /* 0x00000000006f7919 */ /* 0x000f220000002100 */
[----:B------:R-:W-:Y:S01]  /*4460*/  SHF.R.U32.HI R6, RZ, 0x8, R78 ;  /* 0x00000008ff067819 */ /* 0x000fe2000001164e */
[----:B------:R1:W5:Y:S03]  /*4470*/  @!P3 LDG.E.U8 R94, desc[UR18][R70.64] ;  /* 0x00000012465eb981 */ /* 0x000366000c1e1100 */
[----:B------:R-:W-:Y:S01]  /*4480*/  SGXT.U32 R6, R6, 0x1 ;  /* 0x000000010606781a */ /* 0x000fe20000000000 */
[----:B------:R-:W4:Y:S01]  /*4490*/  LDC R78, c[0x0][0x238] ;  /* 0x00008e00ff4e7b82 */ /* 0x000f220000000800 */
[----:B------:R-:W-:-:S02]  /*44a0*/  LOP3.LUT R67, R87, 0x44, RZ, 0xfc, !PT ;  /* 0x0000004457437812 */ /* 0x000fc400078efcff */
[----:B------:R-:W-:Y:S02]  /*44b0*/  LOP3.LUT R6, R6, 0x40, RZ, 0xfc, !PT ;  /* 0x0000004006067812 */ /* 0x000fe400078efcff */
[----:B-1----:R-:W-:-:S04]  /*44c0*/  IADD3 R70, P3, R0, R60, RZ ;  /* 0x0000003c00467210 */ /* 0x002fc80007f7e0ff */
[----:B------:R-:W-:Y:S02]  /*44d0*/  LEA.HI.X.SX32 R71, R0, R65, 0x1, P3 ;  /* 0x0000004100477211 */ /* 0x000fe400018f0eff */
[----:B------:R-:W-:Y:S02]  /*44e0*/  SHF.R.U32.HI R0, RZ, 0x8, R79 ;  /* 0x00000008ff007819 */ /* 0x000fe4000001164f */
[----:B------:R-:W-:Y:S01]  /*44f0*/  PRMT R95, RZ, 0x7610, R95 ;  /* 0x00007610ff5f7816 */ /* 0x000fe2000000005f */
[----:B------:R-:W-:Y:S01]  /*4500*/  IMAD R6, R6, R72, RZ ;  /* 0x0000004806067224 */ /* 0x000fe200078e02ff */
[----:B------:R-:W-:Y:S02]  /*4510*/  SGXT.U32 R0, R0, 0x1 ;  /* 0x000000010000781a */ /* 0x000fe40000000000 */
[----:B------:R-:W-:Y:S02]  /*4520*/  ISETP.GE.AND P4, PT, R67, UR17, PT ;  /* 0x0000001143007c0c */ /* 0x000fe4000bf86270 */
[----:B------:R-:W-:Y:S01]  /*4530*/  LOP3.LUT R0, R0, 0x4c, RZ, 0xfc, !PT ;  /* 0x0000004c00007812 */ /* 0x000fe200078efcff */
[----:B------:R1:W5:Y:S01]  /*4540*/  @!P2 LDG.E.U8 R95, desc[UR18][R68.64] ;  /* 0x00000012445fa981 */ /* 0x000362000c1e1100 */
[----:B------:R-:W-:-:S02]  /*4550*/  PRMT R77, RZ, 0x7610, R77 ;  /* 0x00007610ff4d7816 */ /* 0x000fc4000000004d */
[----:B------:R-:W-:Y:S01]  /*4560*/  PRMT R76, RZ, 0x7610, R76 ;  /* 0x00007610ff4c7816 */ /* 0x000fe2000000004c */
[----:B0-----:R-:W-:Y:S02]  /*4570*/  IMAD R0, R0, R2, RZ ;  /* 0x0000000200007224 */ /* 0x001fe400078e02ff */
[----:B------:R-:W0:Y:S01]  /*4580*/  LDC R2, c[0x0][0x238] ;  /* 0x00008e00ff027b82 */ /* 0x000e220000000800 */
[----:B-1----:R-:W-:-:S03]  /*4590*/  IADD3 R68, P2, R6, R60, RZ ;  /* 0x0000003c06447210 */ /* 0x002fc60007f5e0ff */
[----:B------:R1:W5:Y:S01]  /*45a0*/  @!P4 LDG.E.U8 R76, desc[UR18][R70.64] ;  /* 0x00000012464cc981 */ /* 0x000362000c1e1100 */
[----:B------:R-:W-:Y:S02]  /*45b0*/  LEA.HI.X.SX32 R69, R6, R65, 0x1, P2 ;  /* 0x0000004106457211 */ /* 0x000fe400010f0eff */
[----:B------:R-:W-:-:S03]  /*45c0*/  SHF.R.U32.HI R6, RZ, 0x8, R79 ;  /* 0x00000008ff067819 */ /* 0x000fc6000001164f */
[----:B------:R4:W5:Y:S01]  /*45d0*/  @!P5 LDG.E.U8 R77, desc[UR18][R68.64] ;  /* 0x00000012444dd981 */ /* 0x000962000c1e1100 */
[----:B------:R-:W-:Y:S02]  /*45e0*/  SGXT.U32 R6, R6, 0x1 ;  /* 0x000000010606781a */ /* 0x000fe40000000000 */
[----:B-1----:R-:W-:Y:S02]  /*45f0*/  IADD3 R70, P5, R0, R60, RZ ;  /* 0x0000003c00467210 */ /* 0x002fe40007fbe0ff */
[----:B------:R-:W-:Y:S02]  /*4600*/  LOP3.LUT R6, R6, 0x48, RZ, 0xfc, !PT ;  /* 0x0000004806067812 */ /* 0x000fe400078efcff */
[----:B------:R-:W-:Y:S02]  /*4610*/  LEA.HI.X.SX32 R71, R0, R65, 0x1, P5 ;  /* 0x0000004100477211 */ /* 0x000fe400028f0eff */
[----:B----4-:R-:W-:Y:S01]  /*4620*/  SHF.R.U32.HI R0, RZ, 0x8, R111 ;  /* 0x00000008ff007819 */ /* 0x010fe2000001166f */
[----:B------:R-:W-:Y:S01]  /*4630*/  IMAD R6, R6, R78, RZ ;  /* 0x0000004e06067224 */ /* 0x000fe200078e02ff */
[----:B------:R-:W-:Y:S01]  /*4640*/  PRMT R75, RZ, 0x7610, R75 ;  /* 0x00007610ff4b7816 */ /* 0x000fe2000000004b */
[----:B------:R-:W1:Y:S01]  /*4650*/  LDC R78, c[0x0][0x238] ;  /* 0x00008e00ff4e7b82 */ /* 0x000e620000000800 */
[----:B------:R-:W-:-:S02]  /*4660*/  SGXT.U32 R0, R0, 0x1 ;  /* 0x000000010000781a */ /* 0x000fc40000000000 */
[----:B------:R-:W-:Y:S02]  /*4670*/  IADD3 R68, P6, R6, R60, RZ ;  /* 0x0000003c06447210 */ /* 0x000fe40007fde0ff */
[----:B------:R-:W-:Y:S02]  /*4680*/  LOP3.LUT R0, R0, 0x50, RZ, 0xfc, !PT ;  /* 0x0000005000007812 */ /* 0x000fe400078efcff */
[----:B------:R-:W-:Y:S01]  /*4690*/  LEA.HI.X.SX32 R69, R6, R65, 0x1, P6 ;  /* 0x0000004106457211 */ /* 0x000fe200030f0eff */
[----:B------:R-:W4:Y:S02]  /*46a0*/  LDC R111, c[0x0][0x238] ;  /* 0x00008e00ff6f7b82 */ /* 0x000f240000000800 */
[----:B0-----:R-:W-:Y:S01]  /*46b0*/  IMAD R0, R0, R2, RZ ;  /* 0x0000000200007224 */ /* 0x001fe200078e02ff */
[----:B------:R-:W-:Y:S01]  /*46c0*/  LOP3.LUT R67, R87, 0x4c, RZ, 0xfc, !PT ;  /* 0x0000004c57437812 */ /* 0x000fe200078efcff */
[----:B------:R0:W5:Y:S01]  /*46d0*/  @!P1 LDG.E.U8 R75, desc[UR18][R68.64] ;  /* 0x00000012444b9981 */ /* 0x000162000c1e1100 */
[----:B------:R-:W-:-:S03]  /*46e0*/  SHF.R.U32.HI R6, RZ, 0x8, R79 ;  /* 0x00000008ff067819 */ /* 0x000fc6000001164f */
[----:B------:R-:W3:Y:S01]  /*46f0*/  LDC R2, c[0x0][0x238] ;  /* 0x00008e00ff027b82 */ /* 0x000ee20000000800 */
[----:B------:R-:W-:Y:S02]  /*4700*/  ISETP.GE.AND P0, PT, R67, UR17, PT ;  /* 0x0000001143007c0c */ /* 0x000fe4000bf06270 */
[----:B------:R-:W-:Y:S02]  /*4710*/  SGXT.U32 R6, R6, 0x1 ;  /* 0x000000010606781a */ /* 0x000fe40000000000 */
[----:B0-----:R-:W-:Y:S02]  /*4720*/  IADD3 R68, P5, R0, R60, RZ ;  /* 0x0000003c00447210 */ /* 0x001fe40007fbe0ff */
[----:B------:R-:W-:Y:S02]  /*4730*/  LOP3.LUT R6, R6, 0x54, RZ, 0xfc, !PT ;  /* 0x0000005406067812 */ /* 0x000fe400078efcff */
[----:B------:R-:W-:Y:S02]  /*4740*/  LEA.HI.X.SX32 R69, R0, R65, 0x1, P5 ;  /* 0x0000004100457211 */ /* 0x000fe400028f0eff */
[----:B------:R-:W-:-:S02]  /*4750*/  SHF.R.U32.HI R0, RZ, 0x8, R79 ;  /* 0x00000008ff007819 */ /* 0x000fc4000001164f */
[----:B------:R-:W-:Y:S01]  /*4760*/  PRMT R74, RZ, 0x7610, R74 ;  /* 0x00007610ff4a7816 */ /* 0x000fe2000000004a */
[----:B-1----:R-:W-:Y:S01]  /*4770*/  IMAD R6, R6, R78, RZ ;  /* 0x0000004e06067224 */ /* 0x002fe200078e02ff */
[----:B------:R-:W-:-:S04]  /*4780*/  SGXT.U32 R0, R0, 0x1 ;  /* 0x000000010000781a */ /* 0x000fc80000000000 */
[----:B------:R-:W-:Y:S01]  /*4790*/  LOP3.LUT R0, R0, 0x58, RZ, 0xfc, !PT ;  /* 0x0000005800007812 */ /* 0x000fe200078efcff */
[----:B------:R0:W5:Y:S04]  /*47a0*/  @!P0 LDG.E.U8 R74, desc[UR18][R70.64] ;  /* 0x00000012464a8981 */ /* 0x000168000c1e1100 */
[----:B---3--:R-:W-:Y:S02]  /*47b0*/  IMAD R0, R0, R2, RZ ;  /* 0x0000000200007224 */ /* 0x008fe400078e02ff */
[----:B------:R-:W1:Y:S01]  /*47c0*/  LDC R2, c[0x0][0x238] ;  /* 0x00008e00ff027b82 */ /* 0x000e620000000800 */
[----:B0-----:R-:W-:-:S04]  /*47d0*/  IADD3 R70, P1, R6, R60, RZ ;  /* 0x0000003c06467210 */ /* 0x001fc80007f3e0ff */
[----:B------:R-:W-:Y:S02]  /*47e0*/  LEA.HI.X.SX32 R71, R6, R65, 0x1, P1 ;  /* 0x0000004106477211 */ /* 0x000fe400008f0eff */
[----:B------:R-:W-:Y:S02]  /*47f0*/  SHF.R.U32.HI R6, RZ, 0x8, R125 ;  /* 0x00000008ff067819 */ /* 0x000fe4000001167d */
[C---:B------:R-:W-:Y:S02]  /*4800*/  LOP3.LUT R67, R87.reuse, 0x50, RZ, 0xfc, !PT ;  /* 0x0000005057437812 */ /* 0x040fe400078efcff */
[----:B------:R-:W-:Y:S02]  /*4810*/  SGXT.U32 R6, R6, 0x1 ;  /* 0x000000010606781a */ /* 0x000fe40000000000 */
[----:B------:R-:W-:Y:S02]  /*4820*/  LOP3.LUT R72, R87, 0x54, RZ, 0xfc, !PT ;  /* 0x0000005457487812 */ /* 0x000fe400078efcff */
[----:B------:R-:W-:-:S02]  /*4830*/  IADD3 R78, P1, R0, R60, RZ ;  /* 0x0000003c004e7210 */ /* 0x000fc40007f3e0ff */
[----:B------:R-:W-:Y:S02]  /*4840*/  ISETP.GE.AND P2, PT, R67, UR17, PT ;  /* 0x0000001143007c0c */ /* 0x000fe4000bf46270 */
[----:B------:R-:W-:Y:S02]  /*4850*/  LOP3.LUT R6, R6, 0x5c, RZ, 0xfc, !PT ;  /* 0x0000005c06067812 */ /* 0x000fe400078efcff */
[----:B------:R-:W-:Y:S02]  /*4860*/  ISETP.GE.AND P3, PT, R72, UR17, PT ;  /* 0x0000001148007c0c */ /* 0x000fe4000bf66270 */
[----:B------:R-:W-:Y:S02]  /*4870*/  LEA.HI.X.SX32 R79, R0, R65, 0x1, P1 ;  /* 0x00000041004f7211 */ /* 0x000fe400008f0eff */
[----:B------:R-:W-:Y:S01]  /*4880*/  SHF.R.U32.HI R0, RZ, 0x8, R125 ;  /* 0x00000008ff007819 */ /* 0x000fe2000001167d */
[----:B----4-:R-:W-:Y:S01]  /*4890*/  IMAD R6, R6, R111, RZ ;  /* 0x0000006f06067224 */ /* 0x010fe200078e02ff */
[----:B------:R-:W-:Y:S01]  /*48a0*/  LOP3.LUT R67, R87, 0x58, RZ, 0xfc, !PT ;  /* 0x0000005857437812 */ /* 0x000fe200078efcff */
[----:B------:R-:W0:Y:S01]  /*48b0*/  LDC R111, c[0x0][0x238] ;  /* 0x00008e00ff6f7b82 */ /* 0x000e220000000800 */
[----:B------:R-:W-:-:S02]  /*48c0*/  PRMT R73, RZ, 0x7610, R73 ;  /* 0x00007610ff497816 */ /* 0x000fc40000000049 */
[----:B------:R-:W-:Y:S02]  /*48d0*/  SGXT.U32 R0, R0, 0x1 ;  /* 0x000000010000781a */ /* 0x000fe40000000000 */
[----:B------:R-:W-:Y:S02]  /*48e0*/  ISETP.GE.AND P4, PT, R67, UR17, PT ;  /* 0x0000001143007c0c */ /* 0x000fe4000bf86270 */
[----:B------:R-:W-:Y:S01]  /*48f0*/  PRMT R72, RZ, 0x7610, R72 ;  /* 0x00007610ff487816 */ /* 0x000fe20000000048 */
[----:B------:R3:W4:Y:S01]  /*4900*/  @!P2 LDG.E.U8 R73, desc[UR18][R68.64] ;  /* 0x000000124449a981 */ /* 0x000722000c1e1100 */
[----:B------:R-:W-:Y:S02]  /*4910*/  LOP3.LUT R67, R87, 0x5c, RZ, 0xfc, !PT ;  /* 0x0000005c57437812 */ /* 0x000fe400078efcff */
[----:B------:R-:W-:Y:S02]  /*4920*/  LOP3.LUT R0, R0, 0x60, RZ, 0xfc, !PT ;  /* 0x0000006000007812 */ /* 0x000fe400078efcff */
[----:B------:R-:W-:Y:S01]  /*4930*/  ISETP.GE.AND P0, PT, R67, UR17, PT ;  /* 0x0000001143007c0c */ /* 0x000fe2000bf06270 */
[----:B------:R2:W4:Y:S01]  /*4940*/  @!P3 LDG.E.U8 R72, desc[UR18][R70.64] ;  /* 0x000000124648b981 */ /* 0x000522000c1e1100 */
[----:B---3--:R-:W-:Y:S01]  /*4950*/  IADD3 R68, P1, R6, R60, RZ ;  /* 0x0000003c06447210 */ /* 0x008fe20007f3e0ff */
[----:B-1----:R-:W-:Y:S01]  /*4960*/  IMAD R0, R0, R2, RZ ;  /* 0x0000000200007224 */ /* 0x002fe200078e02ff */
[----:B------:R-:W-:Y:S01]  /*4970*/  LOP3.LUT R67, R87, 0x60, RZ, 0xfc, !PT ;  /* 0x0000006057437812 */ /* 0x000fe200078efcff */
[----:B------:R-:W1:Y:S01]  /*4980*/  LDC R2, c[0x0][0x238] ;  /* 0x00008e00ff027b82 */ /* 0x000e620000000800 */
[----:B------:R-:W-:-:S02]  /*4990*/  LEA.HI.X.SX32 R69, R6, R65, 0x1, P1 ;  /* 0x0000004106457211 */ /* 0x000fc400008f0eff */
[----:B--2---:R-:W-:Y:S02]  /*49a0*/  PRMT R71, RZ, 0x7610, R71 ;  /* 0x00007610ff477816 */ /* 0x004fe40000000047 */
[----:B------:R-:W-:Y:S02]  /*49b0*/  SHF.R.U32.HI R6, RZ, 0x8, R125 ;  /* 0x00000008ff067819 */ /* 0x000fe4000001167d */
[----:B------:R-:W-:Y:S02]  /*49c0*/  ISETP.GE.AND P2, PT, R67, UR17, PT ;  /* 0x0000001143007c0c */ /* 0x000fe4000bf46270 */
[----:B------:R2:W3:Y:S01]  /*49d0*/  @!P4 LDG.E.U8 R71, desc[UR18][R78.64] ;  /* 0x000000124e47c981 */ /* 0x0004e2000c1e1100 */
[----:B------:R-:W-:Y:S02]  /*49e0*/  PRMT R70, RZ, 0x7610, R70 ;  /* 0x00007610ff467816 */ /* 0x000fe40000000046 */
[----:B------:R-:W-:Y:S02]  /*49f0*/  SGXT.U32 R6, R6, 0x1 ;  /* 0x000000010606781a */ /* 0x000fe40000000000 */
[----:B------:R-:W-:-:S02]  /*4a00*/  LOP3.LUT R67, R87, 0x64, RZ, 0xfc, !PT ;  /* 0x0000006457437812 */ /* 0x000fc400078efcff */
[----:B------:R-:W-:Y:S01]  /*4a10*/  LOP3.LUT R6, R6, 0x64, RZ, 0xfc, !PT ;  /* 0x0000006406067812 */ /* 0x000fe200078efcff */
[----:B------:R0:W3:Y:S01]  /*4a20*/  @!P0 LDG.E.U8 R70, desc[UR18][R68.64] ;  /* 0x0000001244468981 */ /* 0x0000e2000c1e1100 */
[----:B--2---:R-:W-:-:S04]  /*4a30*/  IADD3 R78, P1, R0, R60, RZ ;  /* 0x0000003c004e7210 */ /* 0x004fc80007f3e0ff */
[----:B------:R-:W-:Y:S02]  /*4a40*/  LEA.HI.X.SX32 R79, R0, R65, 0x1, P1 ;  /* 0x00000041004f7211 */ /* 0x000fe400008f0eff */
[----:B------:R-:W-:Y:S02]  /*4a50*/  SHF.R.U32.HI R0, RZ, 0x8, R125 ;  /* 0x00000008ff007819 */ /* 0x000fe4000001167d */
[----:B0-----:R-:W-:Y:S01]  /*4a60*/  PRMT R69, RZ, 0x7610, R69 ;  /* 0x00007610ff457816 */ /* 0x001fe20000000045 */
[----:B------:R-:W-:Y:S01]  /*4a70*/  IMAD R6, R6, R111, RZ ;  /* 0x0000006f06067224 */ /* 0x000fe200078e02ff */
[----:B------:R-:W-:Y:S01]  /*4a80*/  ISETP.GE.AND P1, PT, R67, UR17, PT ;  /* 0x0000001143007c0c */ /* 0x000fe2000bf26270 */
[----:B------:R-:W0:Y:S01]  /*4a90*/  LDC R111, c[0x0][0x238] ;  /* 0x00008e00ff6f7b82 */ /* 0x000e220000000800 */
[----:B------:R-:W-:Y:S02]  /*4aa0*/  SGXT.U32 R0, R0, 0x1 ;  /* 0x000000010000781a */ /* 0x000fe40000000000 */
[----:B------:R2:W3:Y:S02]  /*4ab0*/  @!P2 LDG.E.U8 R69, desc[UR18][R78.64] ;  /* 0x000000124e45a981 */ /* 0x0004e4000c1e1100 */
[----:B------:R-:W-:-:S02]  /*4ac0*/  LOP3.LUT R0, R0, 0x68, RZ, 0xfc, !PT ;  /* 0x0000006800007812 */ /* 0x000fc400078efcff */
[----:B------:R-:W-:Y:S02]  /*4ad0*/  LOP3.LUT R67, R87, 0x68, RZ, 0xfc, !PT ;  /* 0x0000006857437812 */ /* 0x000fe400078efcff */
[----:B------:R-:W-:Y:S02]  /*4ae0*/  PRMT R68, RZ, 0x7610, R68 ;  /* 0x00007610ff447816 */ /* 0x000fe40000000044 */
[----:B--2---:R-:W-:Y:S01]  /*4af0*/  IADD3 R78, P0, R6, R60, RZ ;  /* 0x0000003c064e7210 */ /* 0x004fe20007f1e0ff */
[----:B-1----:R-:W-:Y:S01]  /*4b00*/  IMAD R0, R0, R2, RZ ;  /* 0x0000000200007224 */ /* 0x002fe200078e02ff */
[----:B------:R-:W-:Y:S01]  /*4b10*/  ISETP.GE.AND P2, PT, R67, UR17, PT ;  /* 0x0000001143007c0c */ /* 0x000fe2000bf46270 */
[----:B------:R-:W1:Y:S01]  /*4b20*/  LDC R2, c[0x0][0x238] ;  /* 0x00008e00ff027b82 */ /* 0x000e620000000800 */
[----:B------:R-:W-:Y:S02]  /*4b30*/  LEA.HI.X.SX32 R79, R6, R65, 0x1, P0 ;  /* 0x00000041064f7211 */ /* 0x000fe400000f0eff */
[----:B------:R-:W-:-:S03]  /*4b40*/  SHF.R.U32.HI R6, RZ, 0x8, R125 ;  /* 0x00000008ff067819 */ /* 0x000fc6000001167d */
[----:B------:R2:W3:Y:S01]  /*4b50*/  @!P1 LDG.E.U8 R68, desc[UR18][R78.64] ;  /* 0x000000124e449981 */ /* 0x0004e2000c1e1100 */
[----:B------:R-:W-:Y:S02]  /*4b60*/  PRMT R67, RZ, 0x7610, R67 ;  /* 0x00007610ff437816 */ /* 0x000fe40000000043 */
[----:B------:R-:W-:Y:S02]  /*4b70*/  SGXT.U32 R6, R6, 0x1 ;  /* 0x000000010606781a */ /* 0x000fe40000000000 */
[----:B--2---:R-:W-:-:S04]  /*4b80*/  IADD3 R78, P0, R0, R60, RZ ;  /* 0x0000003c004e7210 */ /* 0x004fc80007f1e0ff */
[----:B------:R-:W-:Y:S02]  /*4b90*/  LEA.HI.X.SX32 R79, R0, R65, 0x1, P0 ;  /* 0x00000041004f7211 */ /* 0x000fe400000f0eff */
[----:B------:R-:W-:Y:S02]  /*4ba0*/  LOP3.LUT R6, R6, 0x6c, RZ, 0xfc, !PT ;  /* 0x0000006c06067812 */ /* 0x000fe400078efcff */
[----:B------:R-:W-:Y:S01]  /*4bb0*/  SHF.R.U32.HI R0, RZ, 0x8, R125 ;  /* 0x00000008ff007819 */ /* 0x000fe2000001167d */
[----:B------:R2:W3:Y:S02]  /*4bc0*/  @!P2 LDG.E.U8 R67, desc[UR18][R78.64] ;  /* 0x000000124e43a981 */ /* 0x0004e4000c1e1100 */
[----:B0-----:R-:W-:Y:S01]  /*4bd0*/  IMAD R6, R6, R111, RZ ;  /* 0x0000006f06067224 */ /* 0x001fe200078e02ff */
[----:B------:R-:W-:Y:S01]  /*4be0*/  SGXT.U32 R0, R0, 0x1 ;  /* 0x000000010000781a */ /* 0x000fe20000000000 */
[----:B------:R-:W0:Y:S01]  /*4bf0*/  LDC R111, c[0x0][0x238] ;  /* 0x00008e00ff6f7b82 */ /* 0x000e220000000800 */
[----:B--2---:R-:W-:-:S04]  /*4c00*/  LOP3.LUT R78, R87, 0x6c, RZ, 0xfc, !PT ;  /* 0x0000006c574e7812 */ /* 0x004fc800078efcff */
[----:B------:R-:W-:Y:S02]  /*4c10*/  ISETP.GE.AND P1, PT, R78, UR17, PT ;  /* 0x000000114e007c0c */ /* 0x000fe4000bf26270 */
[----:B------:R-:W-:Y:S02]  /*4c20*/  LOP3.LUT R79, R87, 0x70, RZ, 0xfc, !PT ;  /* 0x00000070574f7812 */ /* 0x000fe400078efcff */
[----:B------:R-:W-:Y:S02]  /*4c30*/  IADD3 R78, P0, R6, R60, RZ ;  /* 0x0000003c064e7210 */ /* 0x000fe40007f1e0ff */
[----:B------:R-:W-:Y:S02]  /*4c40*/  LOP3.LUT R0, R0, 0x70, RZ, 0xfc, !PT ;  /* 0x0000007000007812 */ /* 0x000fe400078efcff */
[----:B------:R-:W-:Y:S02]  /*4c50*/  ISETP.GE.AND P2, PT, R79, UR17, PT ;  /* 0x000000114f007c0c */ /* 0x000fe4000bf46270 */
[----:B------:R-:W-:Y:S01]  /*4c60*/  PRMT R82, RZ, 0x7610, R82 ;  /* 0x00007610ff527816 */ /* 0x000fe20000000052 */
[----:B-1----:R-:W-:Y:S01]  /*4c70*/  IMAD R0, R0, R2, RZ ;  /* 0x0000000200007224 */ /* 0x002fe200078e02ff */
[----:B------:R-:W-:-:S02]  /*4c80*/  LEA.HI.X.SX32 R79, R6, R65, 0x1, P0 ;  /* 0x00000041064f7211 */ /* 0x000fc400000f0eff */
[----:B------:R-:W-:Y:S01]  /*4c90*/  PRMT R83, RZ, 0x7610, R83 ;  /* 0x00007610ff537816 */ /* 0x000fe20000000053 */
[----:B------:R-:W-:Y:S01]  /*4ca0*/  STL [R1+0x9c], R124 ;  /* 0x00009c7c01007387 */ /* 0x000fe20000100800 */
[----:B------:R-:W-:Y:S01]  /*4cb0*/  SHF.R.U32.HI R6, RZ, 0x8, R125 ;  /* 0x00000008ff067819 */ /* 0x000fe2000001167d */
[----:B------:R-:W1:Y:S02]  /*4cc0*/  LDC R2, c[0x0][0x238] ;  /* 0x00008e00ff027b82 */ /* 0x000e640000000800 */
[----:B------:R2:W3:Y:S01]  /*4cd0*/  @!P1 LDG.E.U8 R82, desc[UR18][R78.64] ;  /* 0x000000124e529981 */ /* 0x0004e2000c1e1100 */
[----:B------:R-:W-:Y:S02]  /*4ce0*/  SGXT.U32 R6, R6, 0x1 ;  /* 0x000000010606781a */ /* 0x000fe40000000000 */
[----:B--2---:R-:W-:-:S04]  /*4cf0*/  IADD3 R78, P0, R0, R60, RZ ;  /* 0x0000003c004e7210 */ /* 0x004fc80007f1e0ff */
[----:B------:R-:W-:Y:S02]  /*4d00*/  LEA.HI.X.SX32 R79, R0, R65, 0x1, P0 ;  /* 0x00000041004f7211 */ /* 0x000fe400000f0eff */
[----:B------:R-:W-:-:S03]  /*4d10*/  LOP3.LUT R6, R6, 0x74, RZ, 0xfc, !PT ;  /* 0x0000007406067812 */ /* 0x000fc600078efcff */
[----:B------:R2:W3:Y:S02]  /*4d20*/  @!P2 LDG.E.U8 R83, desc[UR18][R78.64] ;  /* 0x000000124e53a981 */ /* 0x0004e4000c1e1100 */
[----:B0-----:R-:W-:Y:S01]  /*4d30*/  IMAD R6, R6, R111, RZ ;  /* 0x0000006f06067224 */ /* 0x001fe200078e02ff */
[----:B--2---:R-:W-:-:S04]  /*4d40*/  LOP3.LUT R78, R87, 0x74, RZ, 0xfc, !PT ;  /* 0x00000074574e7812 */ /* 0x004fc800078efcff */
[----:B------:R-:W-:Y:S02]  /*4d50*/  ISETP.GE.AND P1, PT, R78, UR17, PT ;  /* 0x000000114e007c0c */ /* 0x000fe4000bf26270 */
[----:B------:R-:W-:-:S04]  /*4d60*/  LOP3.LUT R78, R87, 0x78, RZ, 0xfc, !PT ;  /* 0x00000078574e7812 */ /* 0x000fc800078efcff */
[----:B------:R-:W-:Y:S02]  /*4d70*/  ISETP.GE.AND P2, PT, R78, UR17, PT ;  /* 0x000000114e007c0c */ /* 0x000fe4000bf46270 */
[----:B------:R-:W-:-:S04]  /*4d80*/  IADD3 R78, P0, R6, R60, RZ ;  /* 0x0000003c064e7210 */ /* 0x000fc80007f1e0ff */
[----:B------:R-:W-:Y:S02]  /*4d90*/  LEA.HI.X.SX32 R79, R6, R65, 0x1, P0 ;  /* 0x00000041064f7211 */ /* 0x000fe400000f0eff */
[----:B------:R-:W2:Y:S01]  /*4da0*/  LDL.LU R6, [R1+0x38] ;  /* 0x0000380001067983 */ /* 0x000ea20000300800 */
[----:B------:R-:W-:-:S04]  /*4db0*/  SHF.R.U32.HI R0, RZ, 0x8, R125 ;  /* 0x00000008ff007819 */ /* 0x000fc8000001167d */
[----:B------:R-:W-:-:S04]  /*4dc0*/  SGXT.U32 R0, R0, 0x1 ;  /* 0x000000010000781a */ /* 0x000fc80000000000 */
[----:B------:R-:W-:Y:S02]  /*4dd0*/  LOP3.LUT R0, R0, 0x78, RZ, 0xfc, !PT ;  /* 0x0000007800007812 */ /* 0x000fe400078efcff */
[----:B------:R-:W-:-:S03]  /*4de0*/  PRMT R85, RZ, 0x7610, R85 ;  /* 0x00007610ff557816 */ /* 0x000fc60000000055 */
[----:B-1----:R-:W-:Y:S02]  /*4df0*/  IMAD R0, R0, R2, RZ ;  /* 0x0000000200007224 */ /* 0x002fe400078e02ff */
[----:B------:R-:W0:Y:S01]  /*4e00*/  LDC R2, c[0x0][0x238] ;  /* 0x00008e00ff027b82 */ /* 0x000e220000000800 */
[----:B------:R1:W3:Y:S01]  /*4e10*/  @!P1 LDG.E.U8 R85, desc[UR18][R78.64] ;  /* 0x000000124e559981 */ /* 0x0002e2000c1e1100 */
[----:B------:R-:W-:Y:S01]  /*4e20*/  PRMT R86, RZ, 0x7610, R86 ;  /* 0x00007610ff567816 */ /* 0x000fe20000000056 */
[----:B------:R-:W-:Y:S01]  /*4e30*/  IMAD.SHL.U32 R111, R3, 0x10, RZ ;  /* 0x00000010036f7824 */ /* 0x000fe200078e00ff */
[----:B-1----:R-:W-:-:S04]  /*4e40*/  IADD3 R78, P0, R0, R60, RZ ;  /* 0x0000003c004e7210 */ /* 0x002fc80007f1e0ff */
[----:B------:R-:W-:Y:S02]  /*4e50*/  LEA.HI.X.SX32 R79, R0, R65, 0x1, P0 ;  /* 0x00000041004f7211 */ /* 0x000fe400000f0eff */
[----:B------:R-:W-:Y:S02]  /*4e60*/  SHF.R.U32.HI R0, RZ, 0x8, R118 ;  /* 0x00000008ff007819 */ /* 0x000fe40000011676 */
[----:B------:R-:W-:Y:S01]  /*4e70*/  LOP3.LUT R111, R111, 0x70, RZ, 0xc0, !PT ;  /* 0x000000706f6f7812 */ /* 0x000fe200078ec0ff */
[----:B------:R1:W3:Y:S01]  /*4e80*/  @!P2 LDG.E.U8 R86, desc[UR18][R78.64] ;  /* 0x000000124e56a981 */ /* 0x0002e2000c1e1100 */
[----:B------:R-:W-:-:S04]  /*4e90*/  SGXT.U32 R0, R0, 0x1 ;  /* 0x000000010000781a */ /* 0x000fc80000000000 */
[----:B------:R-:W-:Y:S02]  /*4ea0*/  LOP3.LUT R0, R0, 0x7c, RZ, 0xfc, !PT ;  /* 0x0000007c00007812 */ /* 0x000fe400078efcff */
[----:B-1----:R-:W-:-:S03]  /*4eb0*/  LOP3.LUT R78, R3, 0xff, RZ, 0xc0, !PT ;  /* 0x000000ff034e7812 */ /* 0x002fc600078ec0ff */
[----:B0-----:R-:W-:Y:S02]  /*4ec0*/  IMAD R0, R0, R2, RZ ;  /* 0x0000000200007224 */ /* 0x001fe400078e02ff */
[----:B------:R-:W-:Y:S01]  /*4ed0*/  IMAD R111, R78, 0x80, R111 ;  /* 0x000000804e6f7824 */ /* 0x000fe200078e026f */
[----:B------:R-:W-:-:S04]  /*4ee0*/  LOP3.LUT R78, R87, 0x7c, RZ, 0xfc, !PT ;  /* 0x0000007c574e7812 */ /* 0x000fc800078efcff */
[----:B------:R-:W-:Y:S02]  /*4ef0*/  ISETP.GE.AND P1, PT, R78, UR17, PT ;  /* 0x000000114e007c0c */ /* 0x000fe4000bf26270 */
[C---:B------:R-:W-:Y:S02]  /*4f00*/  IADD3 R78, P0, R0.reuse, R60, RZ ;  /* 0x0000003c004e7210 */ /* 0x040fe40007f1e0ff */
[----:B------:R-:W-:Y:S02]  /*4f10*/  LOP3.LUT R111, R111, R87, RZ, 0xfc, !PT ;  /* 0x000000576f6f7212 */ /* 0x000fe400078efcff */
[----:B------:R-:W-:Y:S02]  /*4f20*/  PRMT R87, RZ, 0x7610, R87 ;  /* 0x00007610ff577816 */ /* 0x000fe40000000057 */
[----:B------:R-:W-:Y:S02]  /*4f30*/  LEA.HI.X.SX32 R79, R0, R65, 0x1, P0 ;  /* 0x00000041004f7211 */ /* 0x000fe400000f0eff */
[----:B------:R-:W-:-:S02]  /*4f40*/  SHF.R.S32.HI R125, RZ, 0x1f, R66 ;  /* 0x0000001fff7d7819 */ /* 0x000fc40000011442 */
[----:B------:R-:W-:Y:S01]  /*4f50*/  PRMT R113, RZ, 0x7610, R113 ;  /* 0x00007610ff717816 */ /* 0x000fe20000000071 */
[----:B------:R0:W3:Y:S01]  /*4f60*/  @!P1 LDG.E.U8 R87, desc[UR18][R78.64] ;  /* 0x000000124e579981 */ /* 0x0000e2000c1e1100 */
[----:B------:R-:W-:Y:S01]  /*4f70*/  BAR.SYNC.DEFER_BLOCKING 0x0 ;  /* 0x0000000000007b1d */ /* 0x000fe20000010000 */
[C---:B0-----:R-:W-:Y:S02]  /*4f80*/  LOP3.LUT R78, R3.reuse, 0x7f, RZ, 0xc0, !PT ;  /* 0x0000007f034e7812 */ /* 0x041fe400078ec0ff */
[----:B------:R-:W-:Y:S02]  /*4f90*/  PRMT R115, RZ, 0x7610, R115 ;  /* 0x00007610ff737816 */ /* 0x000fe40000000073 */
[----:B------:R-:W-:Y:S01]  /*4fa0*/  PRMT R117, RZ, 0x7610, R117 ;  /* 0x00007610ff757816 */ /* 0x000fe20000000075 */
[----:B------:R-:W-:Y:S01]  /*4fb0*/  IMAD.SHL.U32 R118, R3, 0x10, RZ ;  /* 0x0000001003767824 */ /* 0x000fe200078e00ff */
[----:B------:R-:W-:Y:S01]  /*4fc0*/  ISETP.GE.AND P0, PT, R78, UR17, PT ;  /* 0x000000114e007c0c */ /* 0x000fe2000bf06270 */
[----:B------:R-:W5:Y:S01]  /*4fd0*/  LDL.LU R0, [R1+0x2c] ;  /* 0x00002c0001007983 */ /* 0x000f620000300800 */
[----:B------:R-:W-:-:S03]  /*4fe0*/  IADD3 R78, P1, R66, R13, RZ ;  /* 0x0000000d424e7210 */ /* 0x000fc60007f3e0ff */
[----:B------:R0:W-:Y:S02]  /*4ff0*/  STS.U8 [R111+UR16+0x2], R88 ;  /* 0x000002586f007988 */ /* 0x0001e40008000010 */
[----:B------:R-:W-:Y:S02]  /*5000*/  IMAD.X R79, R125, 0x1, R58, P1 ;  /* 0x000000017d4f7824 */ /* 0x000fe400008e063a */
[----:B------:R1:W-:Y:S04]  /*5010*/  STS.U8 [R111+UR16+0xe], R80 ;  /* 0x00000e506f007988 */ /* 0x0003e80008000010 */
[----:B------:R1:W-:Y:S01]  /*5020*/  STS.U8 [R111+UR16], R89 ;  /* 0x000000596f007988 */ /* 0x0003e20008000010 */
[----:B0-----:R-:W-:-:S03]  /*5030*/  PRMT R88, RZ, 0x7610, R88 ;  /* 0x00007610ff587816 */ /* 0x001fc60000000058 */
[----:B------:R0:W-:Y:S01]  /*5040*/  STS.U8 [R111+UR16+0xc], R81 ;  /* 0x00000c516f007988 */ /* 0x0001e20008000010 */
[----:B-1----:R-:W-:-:S03]  /*5050*/  IADD3 R80, P1, R66, R15, RZ ;  /* 0x0000000f42507210 */ /* 0x002fc60007f3e0ff */
[----:B------:R1:W3:Y:S01]  /*5060*/  @!P0 LDG.E.U8 R88, desc[UR18][R78.64] ;  /* 0x000000124e588981 */ /* 0x0002e2000c1e1100 */
[----:B------:R-:W-:-:S03]  /*5070*/  PRMT R89, RZ, 0x7610, R89 ;  /* 0x00007610ff597816 */ /* 0x000fc60000000059 */
[----:B------:R4:W-:Y:S01]  /*5080*/  STS.U8 [R111+UR16+0x4], R90 ;  /* 0x0000045a6f007988 */ /* 0x0009e20008000010 */
[----:B0-----:R-:W-:-:S03]  /*5090*/  IMAD.X R81, R125, 0x1, R59, P1 ;  /* 0x000000017d517824 */ /* 0x001fc600008e063b */
[----:B------:R0:W-:Y:S01]  /*50a0*/  STS.U8 [R111+UR16+0x8], R91 ;  /* 0x0000085b6f007988 */ /* 0x0001e20008000010 */
[----:B-1----:R-:W-:-:S03]  /*50b0*/  IADD3 R78, P1, R66, R17, RZ ;  /* 0x00000011424e7210 */ /* 0x002fc60007f3e0ff */
[----:B------:R1:W3:Y:S02]  /*50c0*/  @!P0 LDG.E.U8 R89, desc[UR18][R80.64] ;  /* 0x0000001250598981 */ /* 0x0002e4000c1e1100 */
[----:B------:R-:W-:Y:S02]  /*50d0*/  IMAD.X R79, R125, 0x1, R61, P1 ;  /* 0x000000017d4f7824 */ /* 0x000fe400008e063d */
[----:B------:R0:W-:Y:S04]  /*50e0*/  STS.U8 [R111+UR16+0x6], R92 ;  /* 0x0000065c6f007988 */ /* 0x0001e80008000010 */
[----:B------:R0:W-:Y:S01]  /*50f0*/  STS.U8 [R111+UR16+0xa], R93 ;  /* 0x00000a5d6f007988 */ /* 0x0001e20008000010 */
[----:B-1----:R-:W-:Y:S02]  /*5100*/  PRMT R80, RZ, 0x7610, R80 ;  /* 0x00007610ff507816 */ /* 0x002fe40000000050 */
[----:B------:R-:W-:Y:S01]  /*5110*/  LOP3.LUT R118, R118, 0x70, RZ, 0xc0, !PT ;  /* 0x0000007076767812 */ /* 0x000fe200078ec0ff */
[----:B------:R-:W3:Y:S04]  /*5120*/  LDL.LU R2, [R1+0x28] ;  /* 0x0000280001027983 */ /* 0x000ee80000300800 */
[----:B------:R1:W3:Y:S01]  /*5130*/  @!P0 LDG.E.U8 R80, desc[UR18][R78.64] ;  /* 0x000000124e508981 */ /* 0x0002e2000c1e1100 */
[----:B------:R-:W-:-:S02]  /*5140*/  PRMT R81, RZ, 0x7610, R81 ;  /* 0x00007610ff517816 */ /* 0x000fc40000000051 */
[----:B-1----:R-:W-:-:S05]  /*5150*/  IADD3 R78, P1, R66, R19, RZ ;  /* 0x00000013424e7210 */ /* 0x002fca0007f3e0ff */
[----:B------:R-:W-:-:S05]  /*5160*/  IMAD.X R79, R125, 0x1, R5, P1 ;  /* 0x000000017d4f7824 */ /* 0x000fca00008e0605 */
[----:B------:R1:W3:Y:S01]  /*5170*/  @!P0 LDG.E.U8 R81, desc[UR18][R78.64] ;  /* 0x000000124e518981 */ /* 0x0002e2000c1e1100 */
[----:B----4-:R-:W-:Y:S02]  /*5180*/  PRMT R90, RZ, 0x7610, R90 ;  /* 0x00007610ff5a7816 */ /* 0x010fe4000000005a */
[----:B-1----:R-:W-:-:S05]  /*5190*/  IADD3 R78, P1, R66, R21, RZ ;  /* 0x00000015424e7210 */ /* 0x002fca0007f3e0ff */
[----:B------:R-:W-:-:S05]  /*51a0*/  IMAD.X R79, R125, 0x1, R62, P1 ;  /* 0x000000017d4f7824 */ /* 0x000fca00008e063e */
[----:B------:R1:W4:Y:S01]  /*51b0*/  @!P0 LDG.E.U8 R90, desc[UR18][R78.64] ;  /* 0x000000124e5a8981 */ /* 0x000322000c1e1100 */
[----:B0-----:R-:W-:Y:S02]  /*51c0*/  PRMT R91, RZ, 0x7610, R91 ;  /* 0x00007610ff5b7816 */ /* 0x001fe4000000005b */
[----:B-1----:R-:W-:-:S05]  /*51d0*/  IADD3 R78, P1, R66, R23, RZ ;  /* 0x00000017424e7210 */ /* 0x002fca0007f3e0ff */
[----:B------:R-:W-:-:S05]  /*51e0*/  IMAD.X R79, R125, 0x1, R63, P1 ;  /* 0x000000017d4f7824 */ /* 0x000fca00008e063f */
[----:B------:R0:W4:Y:S01]  /*51f0*/  @!P0 LDG.E.U8 R91, desc[UR18][R78.64] ;  /* 0x000000124e5b8981 */ /* 0x000122000c1e1100 */
[----:B------:R-:W-:Y:S02]  /*5200*/  PRMT R92, RZ, 0x7610, R92 ;  /* 0x00007610ff5c7816 */ /* 0x000fe4000000005c */
[----:B0-----:R-:W-:-:S05]  /*5210*/  IADD3 R78, P1, R66, R114, RZ ;  /* 0x00000072424e7210 */ /* 0x001fca0007f3e0ff */
        /* <DEDUP_REMOVED lines=9> */
[----:B------:R0:W4:Y:S02]  /*52b0*/  @!P0 LDG.E.U8 R111, desc[UR18][R78.64] ;  /* 0x000000124e6f8981 */ /* 0x000124000c1e1100 */
        /* <DEDUP_REMOVED lines=9> */
[----:B0-----:R-:W-:-:S05]  /*5350*/  LOP3.LUT R78, R3, 0xff, RZ, 0xc0, !PT ;  /* 0x000000ff034e7812 */ /* 0x001fca00078ec0ff */
[----:B------:R-:W-:Y:S01]  /*5360*/  IMAD R118, R78, 0x80, R118 ;  /* 0x000000804e767824 */ /* 0x000fe200078e0276 */
[----:B------:R-:W-:Y:S02]  /*5370*/  SHF.R.U32.HI R78, RZ, 0x8, R3 ;  /* 0x00000008ff4e7819 */ /* 0x000fe40000011603 */
[----:B------:R-:W-:Y:S01]  /*5380*/  PRMT R119, RZ, 0x7610, R119 ;  /* 0x00007610ff777816 */ /* 0x000fe20000000077 */
[----:B------:R-:W4:Y:S01]  /*5390*/  LDL.LU R3, [R1+0x20] ;  /* 0x0000200001037983 */ /* 0x000f220000300800 */
[----:B------:R-:W-:-:S04]  /*53a0*/  SGXT.U32 R78, R78, 0x1 ;  /* 0x000000014e4e781a */ /* 0x000fc80000000000 */
[----:B------:R-:W-:Y:S02]  /*53b0*/  LOP3.LUT R118, R118, R78, RZ, 0xfc, !PT ;  /* 0x0000004e76767212 */ /* 0x000fe400078efcff */
[----:B------:R-:W-:-:S05]  /*53c0*/  IADD3 R78, P1, R66, R9, RZ ;  /* 0x00000009424e7210 */ /* 0x000fca0007f3e0ff */
[----:B------:R-:W-:Y:S01]  /*53d0*/  IMAD.X R79, R125, 0x1, R20, P1 ;  /* 0x000000017d4f7824 */ /* 0x000fe200008e0614 */
[----:B------:R-:W-:-:S04]  /*53e0*/  LOP3.LUT R124, R118, 0x10, RZ, 0x3c, !PT ;  /* 0x00000010767c7812 */ /* 0x000fc800078e3cff */
[----:B------:R0:W4:Y:S04]  /*53f0*/  @!P0 LDG.E.U8 R119, desc[UR18][R78.64] ;  /* 0x000000124e778981 */ /* 0x000128000c1e1100 */
[----:B------:R1:W-:Y:S01]  /*5400*/  STS.U8 [R124+UR16], R84 ;  /* 0x000000547c007988 */ /* 0x0003e20008000010 */
[----:B0-----:R-:W-:Y:S02]  /*5410*/  IADD3 R78, P1, R66, R8, RZ ;  /* 0x00000008424e7210 */ /* 0x001fe40007f3e0ff */
[----:B-1----:R-:W-:-:S03]  /*5420*/  PRMT R84, RZ, 0x7610, R84 ;  /* 0x00007610ff547816 */ /* 0x002fc60000000054 */
[----:B------:R-:W-:Y:S01]  /*5430*/  IMAD.X R79, R125, 0x1, R18, P1 ;  /* 0x000000017d4f7824 */ /* 0x000fe200008e0612 */
[----:B------:R0:W-:Y:S04]  /*5440*/  STS.U8 [R124+UR16+0x2], R122 ;  /* 0x0000027a7c007988 */ /* 0x0001e80008000010 */
[----:B------:R1:W4:Y:S01]  /*5450*/  @!P0 LDG.E.U8 R84, desc[UR18][R78.64] ;  /* 0x000000124e548981 */ /* 0x000322000c1e1100 */
[----:B0-----:R-:W-:Y:S02]  /*5460*/  PRMT R122, RZ, 0x7610, R122 ;  /* 0x00007610ff7a7816 */ /* 0x001fe4000000007a */
[----:B-1----:R-:W-:-:S05]  /*5470*/  IADD3 R78, P1, R66, R7, RZ ;  /* 0x00000007424e7210 */ /* 0x002fca0007f3e0ff */
[----:B------:R-:W-:-:S05]  /*5480*/  IMAD.X R79, R125, 0x1, R16, P1 ;  /* 0x000000017d4f7824 */ /* 0x000fca00008e0610 */
[----:B------:R0:W4:Y:S02]  /*5490*/  @!P0 LDG.E.U8 R122, desc[UR18][R78.64] ;  /* 0x000000124e7a8981 */ /* 0x000124000c1e1100 */
[----:B0-----:R-:W-:Y:S02]  /*54a0*/  IADD3 R78, P1, R66, R4, RZ ;  /* 0x00000004424e7210 */ /* 0x001fe40007f3e0ff */
[----:B------:R0:W-:Y:S03]  /*54b0*/  STS.U8 [R124+UR16+0x4], R105 ;  /* 0x000004697c007988 */ /* 0x0001e60008000010 */
[----:B------:R-:W-:Y:S01]  /*54c0*/  IMAD.X R79, R125, 0x1, R14, P1 ;  /* 0x000000017d4f7824 */ /* 0x000fe200008e060e */
[----:B------:R-:W-:Y:S02]  /*54d0*/  PRMT R125, RZ, 0x7610, R125 ;  /* 0x00007610ff7d7816 */ /* 0x000fe4000000007d */
[----:B0-----:R-:W-:-:S04]  /*54e0*/  LOP3.LUT R105, R118, 0x10, RZ, 0x3c, !PT ;  /* 0x0000001076697812 */ /* 0x001fc800078e3cff */
[----:B------:R0:W4:Y:S04]  /*54f0*/  @!P0 LDG.E.U8 R125, desc[UR18][R78.64] ;  /* 0x000000124e7d8981 */ /* 0x000128000c1e1100 */
[----:B--2---:R1:W-:Y:S04]  /*5500*/  STS.U8 [R105+UR16+0x6], R6 ;  /* 0x0000060669007988 */ /* 0x0043e80008000010 */
[----:B------:R-:W2:Y:S04]  /*5510*/  LDL.LU R79, [R1+0x30] ;  /* 0x00003000014f7983 */ /* 0x000ea80000300800 */
[----:B------:R-:W4:Y:S04]  /*5520*/  LDL.LU R78, [R1+0x24] ;  /* 0x00002400014e7983 */ /* 0x000f280000300800 */
[----:B------:R-:W4:Y:S04]  /*5530*/  LDL.LU R124, [R1+0x9c] ;  /* 0x00009c00017c7983 */ /* 0x000f280000300800 */
[----:B-1----:R-:W4:Y:S04]  /*5540*/  LDL.LU R6, [R1+0x98] ;  /* 0x0000980001067983 */ /* 0x002f280000300800 */
[----:B------:R1:W-:Y:S04]  /*5550*/  STS.U8 [R105+UR16+0x8], R103 ;  /* 0x0000086769007988 */ /* 0x0003e80008000010 */
[----:B-1----:R-:W5:Y:S04]  /*5560*/  LDL.LU R103, [R1+0x34] ;  /* 0x0000340001677983 */ /* 0x002f680000300800 */
[----:B-----5:R1:W-:Y:S04]  /*5570*/  STS.U8 [R105+UR16+0xa], R103 ;  /* 0x00000a6769007988 */ /* 0x0203e80008000010 */
[----:B------:R5:W-:Y:S04]  /*5580*/  STS.U8 [R105+UR16+0xc], R102 ;  /* 0x00000c6669007988 */ /* 0x000be80008000010 */
[----:B--2---:R0:W-:Y:S04]  /*5590*/  STS.U8 [R105+UR16+0xe], R79 ;  /* 0x00000e4f69007988 */ /* 0x0041e80008000010 */
[----:B-1----:R-:W2:Y:S04]  /*55a0*/  LDL.LU R103, [R1+0x4] ;  /* 0x0000040001677983 */ /* 0x002ea80000300800 */
[----:B-----5:R-:W5:Y:S01]  /*55b0*/  LDL.LU R102, [R1+0x8] ;  /* 0x0000080001667983 */ /* 0x020f620000300800 */
[----:B0-----:R-:W-:-:S03]  /*55c0*/  LOP3.LUT R79, R118, 0x20, RZ, 0x3c, !PT ;  /* 0x00000020764f7812 */ /* 0x001fc600078e3cff */
[----:B------:R-:W2:Y:S04]  /*55d0*/  LDL.LU R105, [R1] ;  /* 0x0000000001697983 */ /* 0x000ea80000300800 */
[----:B------:R0:W-:Y:S04]  /*55e0*/  STS.U8 [R79+UR16], R101 ;  /* 0x000000654f007988 */ /* 0x0001e80008000010 */
[----:B------:R1:W-:Y:S04]  /*55f0*/  STS.U8 [R79+UR16+0x2], R0 ;  /* 0x000002004f007988 */ /* 0x0003e80008000010 */
[----:B------:R3:W-:Y:S04]  /*5600*/  STS.U8 [R79+UR16+0x4], R100 ;  /* 0x000004644f007988 */ /* 0x0007e80008000010 */
[----:B0-----:R-:W5:Y:S04]  /*5610*/  LDL.LU R101, [R1+0xc] ;  /* 0x00000c0001657983 */ /* 0x001f680000300800 */
[----:B-1----:R-:W2:Y:S04]  /*5620*/  LDL.LU R0, [R1+0x94] ;  /* 0x0000940001007983 */ /* 0x002ea80000300800 */
[----:B---3--:R-:W3:Y:S04]  /*5630*/  LDL.LU R100, [R1+0x10] ;  /* 0x0000100001647983 */ /* 0x008ee80000300800 */
[----:B------:R0:W-:Y:S04]  /*5640*/  STS.U8 [R79+UR16+0x6], R2 ;  /* 0x000006024f007988 */ /* 0x0001e80008000010 */
[----:B------:R1:W-:Y:S04]  /*5650*/  STS.U8 [R79+UR16+0x8], R99 ;  /* 0x000008634f007988 */ /* 0x0003e80008000010 */
[----:B------:R4:W-:Y:S04]  /*5660*/  STS.U8 [R79+UR16+0xc], R98 ;  /* 0x00000c624f007988 */ /* 0x0009e80008000010 */
[----:B0-----:R-:W5:Y:S04]  /*5670*/  LDL.LU R2, [R1+0x90] ;  /* 0x0000900001027983 */ /* 0x001f680000300800 */
[----:B-1----:R-:W2:Y:S04]  /*5680*/  LDL.LU R99, [R1+0x14] ;  /* 0x0000140001637983 */ /* 0x002ea80000300800 */
[----:B----4-:R-:W4:Y:S04]  /*5690*/  LDL.LU R98, [R1+0x18] ;  /* 0x0000180001627983 */ /* 0x010f280000300800 */
[----:B------:R0:W-:Y:S04]  /*56a0*/  STS.U8 [R79+UR16+0xe], R3 ;  /* 0x00000e034f007988 */ /* 0x0001e80008000010 */
[----:B0-----:R-:W3:Y:S04]  /*56b0*/  LDL.LU R3, [R1+0x8c] ;  /* 0x00008c0001037983 */ /* 0x001ee80000300800 */
[----:B------:R0:W-:Y:S04]  /*56c0*/  STS.U8 [R79+UR16+0xa], R78 ;  /* 0x00000a4e4f007988 */ /* 0x0001e80008000010 */
[----:B0-----:R-:W5:Y:S01]  /*56d0*/  LDL.LU R79, [R1+0x1c] ;  /* 0x00001c00014f7983 */ /* 0x001f620000300800 */
[----:B------:R-:W-:-:S02]  /*56e0*/  LOP3.LUT R78, R118, 0x30, RZ, 0x3c, !PT ;  /* 0x00000030764e7812 */ /* 0x000fc400078e3cff */
[----:B------:R-:W-:-:S03]  /*56f0*/  LOP3.LUT R118, R118, 0x40, RZ, 0x3c, !PT ;  /* 0x0000004076767812 */ /* 0x000fc600078e3cff */
[----:B---3--:R0:W-:Y:S04]  /*5700*/  STS.U8 [R78+UR16+0xa], R3 ;  /* 0x00000a034e007988 */ /* 0x0081e80008000010 */
[----:B0-----:R-:W3:Y:S04]  /*5710*/  LDL.LU R3, [R1+0x88] ;  /* 0x0000880001037983 */ /* 0x001ee80000300800 */
[----:B------:R-:W-:Y:S04]  /*5720*/  STS.U8 [R78+UR16], R97 ;  /* 0x000000614e007988 */ /* 0x000fe80008000010 */
[----:B-----5:R-:W-:Y:S04]  /*5730*/  STS.U8 [R78+UR16+0x2], R79 ;  /* 0x0000024f4e007988 */ /* 0x020fe80008000010 */
[----:B------:R-:W-:Y:S04]  /*5740*/  STS.U8 [R78+UR16+0x4], R96 ;  /* 0x000004604e007988 */ /* 0x000fe80008000010 */
[----:B----4-:R-:W-:Y:S04]  /*5750*/  STS.U8 [R78+UR16+0x6], R98 ;  /* 0x000006624e007988 */ /* 0x010fe80008000010 */
[----:B------:R-:W-:Y:S04]  /*5760*/  STS.U8 [R78+UR16+0x8], R95 ;  /* 0x0000085f4e007988 */ /* 0x000fe80008000010 */
[----:B------:R-:W-:Y:S04]  /*5770*/  STS.U8 [R78+UR16+0xc], R94 ;  /* 0x00000c5e4e007988 */ /* 0x000fe80008000010 */
[----:B--2---:R-:W-:Y:S04]  /*5780*/  STS.U8 [R78+UR16+0xe], R99 ;  /* 0x00000e634e007988 */ /* 0x004fe80008000010 */
[----:B------:R0:W-:Y:S04]  /*5790*/  STS.U8 [R118+UR16+0xe], R2 ;  /* 0x00000e0276007988 */ /* 0x0001e80008000010 */
[----:B0-----:R-:W2:Y:S04]  /*57a0*/  LDL.LU R2, [R1+0x84] ;  /* 0x0000840001027983 */ /* 0x001ea80000300800 */
[----:B------:R-:W-:Y:S04]  /*57b0*/  STS.U8 [R118+UR16], R77 ;  /* 0x0000004d76007988 */ /* 0x000fe80008000010 */
[----:B------:R-:W-:Y:S04]  /*57c0*/  STS.U8 [R118+UR16+0x2], R100 ;  /* 0x0000026476007988 */ /* 0x000fe80008000010 */
[----:B------:R-:W-:Y:S04]  /*57d0*/  STS.U8 [R118+UR16+0x4], R76 ;  /* 0x0000044c76007988 */ /* 0x000fe80008000010 */
[----:B------:R-:W-:Y:S04]  /*57e0*/  STS.U8 [R118+UR16+0x6], R101 ;  /* 0x0000066576007988 */ /* 0x000fe80008000010 */
[----:B------:R-:W-:Y:S04]  /*57f0*/  STS.U8 [R118+UR16+0x8], R75 ;  /* 0x0000084b76007988 */ /* 0x000fe80008000010 */
[----:B------:R-:W-:Y:S04]  /*5800*/  STS.U8 [R118+UR16+0xa], R102 ;  /* 0x00000a6676007988 */ /* 0x000fe80008000010 */
[----:B------:R-:W-:Y:S04]  /*5810*/  STS.U8 [R118+UR16+0xc], R74 ;  /* 0x00000c4a76007988 */ /* 0x000fe80008000010 */
[----:B---3--:R0:W-:Y:S04]  /*5820*/  STS.U8 [R3+UR16+0xa], R0 ;  /* 0x00000a0003007988 */ /* 0x0081e80008000010 */
[----:B0-----:R-:W3:Y:S04]  /*5830*/  LDL.LU R0, [R1+0x80] ;  /* 0x0000800001007983 */ /* 0x001ee80000300800 */
[----:B------:R0:W-:Y:S02]  /*5840*/  STS.U8 [R3+UR16+0x6], R105 ;  /* 0x0000066903007988 */ /* 0x0001e40008000010 */
[----:B0-----:R-:W0:Y:S02]  /*5850*/  S2R R105, SR_TID.X ;  /* 0x0000000000697919 */ /* 0x001e240000002100 */
[----:B------:R-:W-:Y:S04]  /*5860*/  STS.U8 [R3+UR16], R73 ;  /* 0x0000004903007988 */ /* 0x000fe80008000010 */
[----:B------:R-:W-:Y:S04]  /*5870*/  STS.U8 [R3+UR16+0x2], R103 ;  /* 0x0000026703007988 */ /* 0x000fe80008000010 */
[----:B------:R-:W-:Y:S04]  /*5880*/  STS.U8 [R3+UR16+0x4], R72 ;  /* 0x0000044803007988 */ /* 0x000fe80008000010 */
[----:B------:R-:W-:Y:S04]  /*5890*/  STS.U8 [R3+UR16+0x8], R71 ;  /* 0x0000084703007988 */ /* 0x000fe80008000010 */
[----:B------:R-:W-:Y:S04]  /*58a0*/  STS.U8 [R3+UR16+0xc], R70 ;  /* 0x00000c4603007988 */ /* 0x000fe80008000010 */
[----:B------:R1:W-:Y:S04]  /*58b0*/  STS.U8 [R3+UR16+0xe], R6 ;  /* 0x00000e0603007988 */ /* 0x0003e80008000010 */
[----:B--2---:R0:W-:Y:S01]  /*58c0*/  STS.U8 [R2+UR16+0x8], R67 ;  /* 0x0000084302007988 */ /* 0x0041e20008000010 */
[----:B------:R-:W-:-:S03]  /*58d0*/  USHF.L.U32 UR4, UR24, 0x7, URZ ;  /* 0x0000000718047899 */ /* 0x000fc6000800063f */
[----:B-1----:R-:W2:Y:S01]  /*58e0*/  LDL.LU R6, [R1+0x7c] ;  /* 0x00007c0001067983 */ /* 0x002ea20000300800 */
[----:B0-----:R-:W-:-:S04]  /*58f0*/  LOP3.LUT R67, R105, 0x180, RZ, 0xc0, !PT ;  /* 0x0000018069437812 */ /* 0x001fc800078ec0ff */
[----:B------:R-:W-:Y:S01]  /*5900*/  SHF.R.U32.HI R67, RZ, 0x3, R67 ;  /* 0x00000003ff437819 */ /* 0x000fe20000011643 */
[----:B------:R0:W-:Y:S03]  /*5910*/  STS.U8 [R2+UR16+0x4], R68 ;  /* 0x0000044402007988 */ /* 0x0001e60008000010 */
[----:B------:R-:W-:Y:S01]  /*5920*/  LOP3.LUT R67, R67, 0x1ff, R105, 0x78, !PT ;  /* 0x000001ff43437812 */ /* 0x000fe200078e7869 */
[----:B------:R1:W-:Y:S04]  /*5930*/  STS.U8 [R2+UR16], R69 ;  /* 0x0000004502007988 */ /* 0x0003e80008000010 */
[----:B------:R4:W-:Y:S01]  /*5940*/  STS.U8 [R2+UR16+0x2], R124 ;  /* 0x0000027c02007988 */ /* 0x0009e20008000010 */
[----:B0-----:R-:W-:-:S03]  /*5950*/  LOP3.LUT R68, R67, 0x40, RZ, 0x3c, !PT ;  /* 0x0000004043447812 */ /* 0x001fc600078e3cff */
[----:B------:R4:W-:Y:S04]  /*5960*/  STS.U8 [R2+UR16+0x6], R123 ;  /* 0x0000067b02007988 */ /* 0x0009e80008000010 */
[----:B------:R4:W-:Y:S04]  /*5970*/  STS.U8 [R2+UR16+0xa], R121 ;  /* 0x00000a7902007988 */ /* 0x0009e80008000010 */
[----:B------:R4:W-:Y:S04]  /*5980*/  STS.U8 [R2+UR16+0xc], R82 ;  /* 0x00000c5202007988 */ /* 0x0009e80008000010 */
[----:B------:R4:W-:Y:S01]  /*5990*/  STS.U8 [R2+UR16+0xe], R112 ;  /* 0x00000e7002007988 */ /* 0x0009e20008000010 */
[----:B------:R-:W-:Y:S01]  /*59a0*/  ULOP3.LUT UR4, UR4, 0x600, URZ, 0xc0, !UPT ;  /* 0x0000060004047892 */ /* 0x000fe2000f8ec03f */
[----:B-1----:R-:W0:Y:S03]  /*59b0*/  LDC R69, c[0x0][0x238] ;  /* 0x00008e00ff457b82 */ /* 0x002e260000000800 */
[----:B------:R-:W-:-:S04]  /*59c0*/  ULEA.HI UR4, UR16, UR4, URZ, 0x1c ;  /* 0x0000000410047291 */ /* 0x000fc8000f8fe03f */
[----:B------:R-:W-:Y:S01]  /*59d0*/  ULOP3.LUT UR12, UR4, 0x3fff, URZ, 0xc0, !UPT ;  /* 0x00003fff040c7892 */ /* 0x000fe2000f8ec03f */
[----:B------:R-:W-:Y:S01]  /*59e0*/  UMOV UR15, 0x40000040 ;  /* 0x40000040000f7882 */ /* 0x000fe20000000000 */
[----:B------:R-:W-:Y:S01]  /*59f0*/  UMOV UR13, 0x40000040 ;  /* 0x40000040000d7882 */ /* 0x000fe20000000000 */
[----:B------:R-:W-:Y:S01]  /*5a00*/  UMOV UR4, URZ ;  /* 0x0000003f00047c82 */ /* 0x000fe20008000000 */
[----:B---3--:R4:W-:Y:S04]  /*5a10*/  STS.U8 [R0+UR16], R83 ;  /* 0x0000005300007988 */ /* 0x0089e80008000010 */
[----:B------:R4:W-:Y:S04]  /*5a20*/  STS.U8 [R0+UR16+0x2], R110 ;  /* 0x0000026e00007988 */ /* 0x0009e80008000010 */
        /* <DEDUP_REMOVED lines=21> */
[----:B------:R4:W-:Y:S01]  /*5b80*/  STS.U8 [R68+UR16+0x9e00], R125 ;  /* 0x009e007d44007988 */ /* 0x0009e20008000010 */
[----:B------:R1:W-:Y:S06]  /*5b90*/  MEMBAR.ALL.CTA ;  /* 0x0000000000007992 */ /* 0x0003ec0000008000 */
[----:B-1----:R-:W1:Y:S02]  /*5ba0*/  FENCE.VIEW.ASYNC.S ;  /* 0x00000000000073c6 */ /* 0x002e640000000000 */
[----:B-1----:R-:W-:Y:S06]  /*5bb0*/  BAR.SYNC.DEFER_BLOCKING 0x0 ;  /* 0x0000000000007b1d */ /* 0x002fec0000010000 */
[----:B------:R-:W-:-:S06]  /*5bc0*/  WARPGROUP.ARRIVE ;  /* 0x00000000000079c5 */ /* 0x000fcc0000000000 */
[----:B------:R-:W-:Y:S01]  /*5bd0*/  QGMMA.64x64x32.F32.E4M3.E4M3 R24, gdesc[UR12], R24 ;  /* 0x00e000000c1879f3 */ /* 0x000fe20008700818 */
[----:B------:R-:W-:-:S04]  /*5be0*/  UIADD3 UR12, UP0, UR12, 0x2, URZ ;  /* 0x000000020c0c7890 */ /* 0x000fc8000ff1e03f */
[----:B------:R-:W-:-:S03]  /*5bf0*/  UIADD3.X UR5, UR4, 0x40000040, URZ, UP0, !UPT ;  /* 0x4000004004057890 */ /* 0x000fc600087fe43f */
[----:B------:R-:W-:-:S06]  /*5c00*/  UMOV UR4, UR12 ;  /* 0x0000000c00047c82 */ /* 0x000fcc0008000000 */
[----:B------:R-:W-:Y:S01]  /*5c10*/  QGMMA.64x64x32.F32.E4M3.E4M3 R24, gdesc[UR4], R24 ;  /* 0x00e00000041879f3 */ /* 0x000fe20008700818 */
[----:B------:R-:W-:Y:S02]  /*5c20*/  UIADD3.64 UR20, UR4, 0x2, URZ ;  /* 0x0000000204147897 */ /* 0x000fe4000fffe03f */
[----:B------:R-:W-:-:S07]  /*5c30*/  UIADD3.64 UR8, UR4, 0x4, URZ ;  /* 0x0000000404087897 */ /* 0x000fce000fffe03f */
[----:B------:R-:W-:Y:S01]  /*5c40*/  QGMMA.64x64x32.F32.E4M3.E4M3 R24, gdesc[UR20], R24 ;  /* 0x00e00000141879f3 */ /* 0x000fe20008700818 */
[----:B------:R-:W-:Y:S02]  /*5c50*/  USHF.R.S32.HI UR4, URZ, 0x1f, UR25 ;  /* 0x0000001f3f047899 */ /* 0x000fe40008011419 */
[----:B------:R-:W-:Y:S01]  /*5c60*/  IADD3 R9, P4, R9, UR25, RZ ;  /* 0x0000001909097c10 */ /* 0x000fe2000ff9e0ff */
[----:B--2---:R-:W-:-:S03]  /*5c70*/  VIADD R6, R6, 0xffffffff ;  /* 0xffffffff06067836 */ /* 0x004fc60000000000 */
[----:B------:R-:W-:Y:S02]  /*5c80*/  IADD3.X R20, R20, UR4, RZ, P4, !PT ;  /* 0x0000000414147c10 */ /* 0x000fe4000a7fe4ff */
[----:B------:R-:W-:Y:S02]  /*5c90*/  IADD3 R19, P4, R19, UR25, RZ ;  /* 0x0000001913137c10 */ /* 0x000fe4000ff9e0ff */
[----:B------:R-:W-:Y:S02]  /*5ca0*/  IADD3 R4, P1, R4, UR25, RZ ;  /* 0x0000001904047c10 */ /* 0x000fe4000ff3e0ff */
[----:B------:R-:W-:Y:S01]  /*5cb0*/  IADD3 R7, P2, R7, UR25, RZ ;  /* 0x0000001907077c10 */ /* 0x000fe2000ff5e0ff */
[----:B------:R-:W-:Y:S01]  /*5cc0*/  QGMMA.64x64x32.F32.E4M3.E4M3 R24, gdesc[UR8], R24, gsb0 ;  /* 0x00e00000081879f3 */ /* 0x000fe20008000818 */
[----:B------:R-:W-:Y:S02]  /*5cd0*/  IADD3.X R5, R5, UR4, RZ, P4, !PT ;  /* 0x0000000405057c10 */ /* 0x000fe4000a7fe4ff */
[----:B------:R-:W-:-:S02]  /*5ce0*/  ISETP.NE.U32.AND P4, PT, R6, RZ, PT ;  /* 0x000000ff0600720c */ /* 0x000fc40003f85070 */
[----:B------:R-:W-:Y:S02]  /*5cf0*/  IADD3 R8, P3, R8, UR25, RZ ;  /* 0x0000001908087c10 */ /* 0x000fe4000ff7e0ff */
[----:B------:R-:W-:Y:S02]  /*5d00*/  IADD3.X R14, R14, UR4, RZ, P1, !PT ;  /* 0x000000040e0e7c10 */ /* 0x000fe40008ffe4ff */
[----:B------:R-:W-:Y:S02]  /*5d10*/  IADD3.X R16, R16, UR4, RZ, P2, !PT ;  /* 0x0000000410107c10 */ /* 0x000fe400097fe4ff */
[----:B------:R-:W-:Y:S02]  /*5d20*/  IADD3 R10, P5, R10, UR25, RZ ;  /* 0x000000190a0a7c10 */ /* 0x000fe4000ffbe0ff */
[----:B------:R-:W-:Y:S02]  /*5d30*/  IADD3 R11, P6, R11, UR25, RZ ;  /* 0x000000190b0b7c10 */ /* 0x000fe4000ffde0ff */
[----:B------:R-:W-:-:S02]  /*5d40*/  IADD3 R12, P0, R12, UR25, RZ ;  /* 0x000000190c0c7c10 */ /* 0x000fc4000ff1e0ff */
[----:B------:R-:W-:Y:S02]  /*5d50*/  IADD3 R13, P1, R13, UR25, RZ ;  /* 0x000000190d0d7c10 */ /* 0x000fe4000ff3e0ff */
[----:B------:R-:W-:Y:S01]  /*5d60*/  IADD3 R15, P2, R15, UR25, RZ ;  /* 0x000000190f0f7c10 */ /* 0x000fe2000ff5e0ff */
[----:B0-----:R-:W-:Y:S01]  /*5d70*/  IMAD.SHL.U32 R69, R69, 0x80, RZ ;  /* 0x0000008045457824 */ /* 0x001fe200078e00ff */
[----:B------:R-:W-:Y:S02]  /*5d80*/  IADD3.X R18, R18, UR4, RZ, P3, !PT ;  /* 0x0000000412127c10 */ /* 0x000fe40009ffe4ff */
[----:B------:R-:W-:Y:S02]  /*5d90*/  IADD3 R17, P3, R17, UR25, RZ ;  /* 0x0000001911117c10 */ /* 0x000fe4000ff7e0ff */
[----:B------:R-:W-:Y:S02]  /*5da0*/  IADD3.X R22, R22, UR4, RZ, P5, !PT ;  /* 0x0000000416167c10 */ /* 0x000fe4000affe4ff */
[----:B------:R-:W-:-:S02]  /*5db0*/  IADD3.X R56, R56, UR4, RZ, P6, !PT ;  /* 0x0000000438387c10 */ /* 0x000fc4000b7fe4ff */
[----:B------:R-:W-:Y:S02]  /*5dc0*/  IADD3.X R57, R57, UR4, RZ, P0, !PT ;  /* 0x0000000439397c10 */ /* 0x000fe400087fe4ff */
[----:B------:R-:W-:Y:S02]  /*5dd0*/  IADD3.X R58, R58, UR4, RZ, P1, !PT ;  /* 0x000000043a3a7c10 */ /* 0x000fe40008ffe4ff */
[----:B------:R-:W-:Y:S02]  /*5de0*/  IADD3.X R59, R59, UR4, RZ, P2, !PT ;  /* 0x000000043b3b7c10 */ /* 0x000fe400097fe4ff */
[----:B------:R-:W-:Y:S02]  /*5df0*/  IADD3 R21, P5, R21, UR25, RZ ;  /* 0x0000001915157c10 */ /* 0x000fe4000ffbe0ff */
[----:B------:R-:W-:Y:S02]  /*5e00*/  IADD3 R23, P6, R23, UR25, RZ ;  /* 0x0000001917177c10 */ /* 0x000fe4000ffde0ff */
[----:B------:R-:W-:-:S02]  /*5e10*/  IADD3 R108, P0, R108, UR25, RZ ;  /* 0x000000196c6c7c10 */ /* 0x000fc4000ff1e0ff */
[----:B------:R-:W-:Y:S02]  /*5e20*/  IADD3 R114, P1, R114, UR25, RZ ;  /* 0x0000001972727c10 */ /* 0x000fe4000ff3e0ff */
[----:B------:R-:W-:Y:S02]  /*5e30*/  IADD3 R120, P2, R120, UR25, RZ ;  /* 0x0000001978787c10 */ /* 0x000fe4000ff5e0ff */
[----:B------:R-:W-:Y:S01]  /*5e40*/  IADD3.X R61, R61, UR4, RZ, P3, !PT ;  /* 0x000000043d3d7c10 */ /* 0x000fe20009ffe4ff */
[----:B------:R-:W-:Y:S01]  /*5e50*/  UIADD3 UR17, UR17, -0x80, URZ ;  /* 0xffffff8011117890 */ /* 0x000fe2000fffe03f */
[----:B------:R-:W-:Y:S02]  /*5e60*/  IADD3 R60, P3, R69, R60, RZ ;  /* 0x0000003c453c7210 */ /* 0x000fe40007f7e0ff */
[----:B------:R-:W-:Y:S02]  /*5e70*/  IADD3.X R62, R62, UR4, RZ, P5, !PT ;  /* 0x000000043e3e7c10 */ /* 0x000fe4000affe4ff */
[----:B------:R-:W-:-:S02]  /*5e80*/  IADD3.X R63, R63, UR4, RZ, P6, !PT ;  /* 0x000000043f3f7c10 */ /* 0x000fc4000b7fe4ff */
[----:B------:R-:W-:Y:S02]  /*5e90*/  IADD3.X R64, R64, UR4, RZ, P0, !PT ;  /* 0x0000000440407c10 */ /* 0x000fe400087fe4ff */
[----:B------:R-:W-:Y:S02]  /*5ea0*/  IADD3.X R109, R109, UR4, RZ, P1, !PT ;  /* 0x000000046d6d7c10 */ /* 0x000fe40008ffe4ff */
[----:B------:R-:W-:Y:S02]  /*5eb0*/  IADD3.X R116, R116, UR4, RZ, P2, !PT ;  /* 0x0000000474747c10 */ /* 0x000fe400097fe4ff */
[----:B------:R-:W-:Y:S01]  /*5ec0*/  LEA.HI.X.SX32 R65, R69, R65, 0x1, P3 ;  /* 0x0000004145417211 */ /* 0x000fe200018f0eff */
[----:B------:R-:W-:Y:S02]  /*5ed0*/  WARPGROUP.DEPBAR.LE gsb0, 0x0 ;  /* 0x00008000000079c5 */ /* 0x000fe40000010000 */
[----:B----4-:R-:W-:Y:S05]  /*5ee0*/  @P4 BRA `(.L_x_2) ;  /* 0xffffffc4006c4947 */ /* 0x010fea000383ffff */
.L_x_1:
[----:B------:R-:W2:Y:S01]  /*5ef0*/  LDL.LU R68, [R1+0x78] ;  /* 0x0000780001447983 */ /* 0x000ea20000300800 */
[----:B------:R-:W-:Y:S01]  /*5f00*/  F2FP.SATFINITE.E4M3.F32.PACK_AB_MERGE_C R24, R25, R24, RZ ;  /* 0x000000181918723e */ /* 0x000fe200048070ff */
[----:B------:R-:W-:Y:S01]  /*5f10*/  ULDC UR4, c[0x0][0x244] ;  /* 0x0000910000047ab9 */ /* 0x000fe20000000800 */
[----:B------:R-:W-:Y:S01]  /*5f20*/  F2FP.SATFINITE.E4M3.F32.PACK_AB_MERGE_C R26, R27, R26, RZ ;  /* 0x0000001a1b1a723e */ /* 0x000fe200048070ff */
[----:B------:R-:W3:Y:S01]  /*5f30*/  LDL.LU R57, [R1+0x3c] ;  /* 0x00003c0001397983 */ /* 0x000ee20000300800 */
[----:B------:R-:W-:Y:S01]  /*5f40*/  F2FP.SATFINITE.E4M3.F32.PACK_AB_MERGE_C R28, R29, R28, RZ ;  /* 0x0000001c1d1c723e */ /* 0x000fe200048070ff */
[----:B------:R-:W-:Y:S01]  /*5f50*/  ULDC.64 UR6, c[0x0][0x228] ;  /* 0x00008a0000067ab9 */ /* 0x000fe20000000a00 */
[----:B------:R-:W-:Y:S01]  /*5f60*/  F2FP.SATFINITE.E4M3.F32.PACK_AB_MERGE_C R30, R31, R30, RZ ;  /* 0x0000001e1f1e723e */ /* 0x000fe200048070ff */
[----:B0-----:R-:W4:Y:S01]  /*5f70*/  LDL.LU R56, [R1+0x74] ;  /* 0x0000740001387983 */ /* 0x001f220000300800 */
[----:B------:R-:W-:Y:S02]  /*5f80*/  F2FP.SATFINITE.E4M3.F32.PACK_AB_MERGE_C R32, R33, R32, RZ ;  /* 0x000000202120723e */ /* 0x000fe400048070ff */
[----:B------:R-:W-:Y:S01]  /*5f90*/  F2FP.SATFINITE.E4M3.F32.PACK_AB_MERGE_C R34, R35, R34, RZ ;  /* 0x000000222322723e */ /* 0x000fe200048070ff */
[----:B------:R-:W0:Y:S01]  /*5fa0*/  S2R R67, SR_TID.X ;  /* 0x0000000000437919 */ /* 0x000e220000002100 */
[----:B------:R-:W-:-:S02]  /*5fb0*/  LOP3.LUT R24, R24, 0xffff, RZ, 0xc0, !PT ;  /* 0x0000ffff18187812 */ /* 0x000fc400078ec0ff */
[----:B------:R-:W-:Y:S02]  /*5fc0*/  LOP3.LUT R26, R26, 0xffff, RZ, 0xc0, !PT ;  /* 0x0000ffff1a1a7812 */ /* 0x000fe400078ec0ff */
[----:B------:R-:W-:Y:S02]  /*5fd0*/  LOP3.LUT R32, R32, 0xffff, RZ, 0xc0, !PT ;  /* 0x0000ffff20207812 */ /* 0x000fe400078ec0ff */
[----:B------:R-:W-:Y:S02]  /*5fe0*/  LOP3.LUT R34, R34, 0xffff, RZ, 0xc0, !PT ;  /* 0x0000ffff22227812 */ /* 0x000fe400078ec0ff */
[----:B------:R-:W-:Y:S02]  /*5ff0*/  LOP3.LUT R11, R28, 0xffff, RZ, 0xc0, !PT ;  /* 0x0000ffff1c0b7812 */ /* 0x000fe400078ec0ff */
[----:B------:R-:W-:Y:S02]  /*6000*/  LOP3.LUT R13, R30, 0xffff, RZ, 0xc0, !PT ;  /* 0x0000ffff1e0d7812 */ /* 0x000fe400078ec0ff */
[----:B------:R-:W-:-:S02]  /*6010*/  PRMT R5, R32, 0x3340, R1 ;  /* 0x0000334020057816 */ /* 0x000fc40000000001 */
[----:B------:R-:W-:Y:S02]  /*6020*/  PRMT R9, R34, 0x3340, R1 ;  /* 0x0000334022097816 */ /* 0x000fe40000000001 */
[----:B------:R-:W-:Y:S02]  /*6030*/  F2FP.SATFINITE.E4M3.F32.PACK_AB_MERGE_C R36, R37, R36, RZ ;  /* 0x000000242524723e */ /* 0x000fe400048070ff */
[----:B------:R-:W-:Y:S02]  /*6040*/  F2FP.SATFINITE.E4M3.F32.PACK_AB_MERGE_C R38, R39, R38, RZ ;  /* 0x000000262726723e */ /* 0x000fe400048070ff */
[----:B------:R-:W-:Y:S02]  /*6050*/  F2FP.SATFINITE.E4M3.F32.PACK_AB_MERGE_C R40, R41, R40, RZ ;  /* 0x000000282928723e */ /* 0x000fe400048070ff */
[----:B------:R-:W-:Y:S02]  /*6060*/  F2FP.SATFINITE.E4M3.F32.PACK_AB_MERGE_C R44, R45, R44, RZ ;  /* 0x0000002c2d2c723e */ /* 0x000fe400048070ff */
[----:B------:R-:W-:-:S02]  /*6070*/  F2FP.SATFINITE.E4M3.F32.PACK_AB_MERGE_C R42, R43, R42, RZ ;  /* 0x0000002a2b2a723e */ /* 0x000fc400048070ff */
[----:B------:R-:W-:Y:S01]  /*6080*/  F2FP.SATFINITE.E4M3.F32.PACK_AB_MERGE_C R46, R47, R46, RZ ;  /* 0x0000002e2f2e723e */ /* 0x000fe200048070ff */
[----:B0-----:R-:W-:-:S05]  /*6090*/  IMAD.SHL.U32 R0, R67, 0x200, RZ ;  /* 0x0000020043007824 */ /* 0x001fca00078e00ff */
[----:B------:R-:W-:Y:S02]  /*60a0*/  LOP3.LUT R0, R0, 0x1000, RZ, 0xc0, !PT ;  /* 0x0000100000007812 */ /* 0x000fe400078ec0ff */
[----:B------:R-:W-:Y:S02]  /*60b0*/  PRMT R2, R24, 0x3340, R11 ;  /* 0x0000334018027816 */ /* 0x000fe4000000000b */
[----:B------:R-:W-:Y:S02]  /*60c0*/  PRMT R4, R26, 0x3340, R13 ;  /* 0x000033401a047816 */ /* 0x000fe4000000000d */
[----:B------:R-:W-:Y:S02]  /*60d0*/  PRMT R7, R2, 0x5410, R5 ;  /* 0x0000541002077816 */ /* 0x000fe40000000005 */
[----:B------:R-:W-:Y:S02]  /*60e0*/  PRMT R9, R4, 0x5410, R9 ;  /* 0x0000541004097816 */ /* 0x000fe40000000009 */
[----:B------:R-:W-:-:S02]  /*60f0*/  SHF.R.U32.HI R5, RZ, 0x8, R32 ;  /* 0x00000008ff057819 */ /* 0x000fc40000011620 */
[----:B------:R-:W-:Y:S02]  /*6100*/  SHF.R.U32.HI R2, RZ, 0x8, R26 ;  /* 0x00000008ff027819 */ /* 0x000fe4000001161a */
[----:B------:R-:W-:Y:S02]  /*6110*/  SHF.R.U32.HI R4, RZ, 0x8, R13 ;  /* 0x00000008ff047819 */ /* 0x000fe4000001160d */
[----:B------:R-:W-:Y:S02]  /*6120*/  SHF.R.U32.HI R6, RZ, 0x8, R34 ;  /* 0x00000008ff067819 */ /* 0x000fe40000011622 */
[----:B------:R-:W-:Y:S02]  /*6130*/  LOP3.LUT R5, R5, 0xffff, RZ, 0xc0, !PT ;  /* 0x0000ffff05057812 */ /* 0x000fe400078ec0ff */
[----:B------:R-:W-:Y:S02]  /*6140*/  LOP3.LUT R4, R4, 0xffff, RZ, 0xc0, !PT ;  /* 0x0000ffff04047812 */ /* 0x000fe400078ec0ff */
[----:B------:R-:W-:-:S02]  /*6150*/  LOP3.LUT R6, R6, 0xffff, RZ, 0xc0, !PT ;  /* 0x0000ffff06067812 */ /* 0x000fc400078ec0ff */
[----:B------:R-:W-:Y:S02]  /*6160*/  PRMT R5, R5, 0x3340, R8 ;  /* 0x0000334005057816 */ /* 0x000fe40000000008 */
[----:B------:R-:W-:Y:S02]  /*6170*/  LOP3.LUT R36, R36, 0xffff, RZ, 0xc0, !PT ;  /* 0x0000ffff24247812 */ /* 0x000fe400078ec0ff */
[----:B------:R-:W-:Y:S02]  /*6180*/  LOP3.LUT R38, R38, 0xffff, RZ, 0xc0, !PT ;  /* 0x0000ffff26267812 */ /* 0x000fe400078ec0ff */
[----:B------:R-:W-:Y:S02]  /*6190*/  LOP3.LUT R27, R67, 0x1ff, RZ, 0xc0, !PT ;  /* 0x000001ff431b7812 */ /* 0x000fe400078ec0ff */
[----:B------:R-:W-:Y:S02]  /*61a0*/  F2FP.SATFINITE.E4M3.F32.PACK_AB_MERGE_C R48, R49, R48, RZ ;  /* 0x000000303130723e */ /* 0x000fe400048070ff */
[----:B------:R-:W-:-:S02]  /*61b0*/  F2FP.SATFINITE.E4M3.F32.PACK_AB_MERGE_C R50, R51, R50, RZ ;  /* 0x000000323332723e */ /* 0x000fc400048070ff */
[----:B------:R-:W-:Y:S02]  /*61c0*/  LEA R27, R27, UR16, 0x4 ;  /* 0x000000101b1b7c11 */ /* 0x000fe4000f8e20ff */
[----:B------:R-:W-:Y:S02]  /*61d0*/  SHF.R.U32.HI R8, RZ, 0x8, R67 ;  /* 0x00000008ff087819 */ /* 0x000fe40000011643 */
[----:B------:R-:W-:Y:S02]  /*61e0*/  LOP3.LUT R16, R40, 0xffff, RZ, 0xc0, !PT ;  /* 0x0000ffff28107812 */ /* 0x000fe400078ec0ff */
[----:B------:R-:W-:Y:S02]  /*61f0*/  LOP3.LUT R47, R44, 0xffff, RZ, 0xc0, !PT ;  /* 0x0000ffff2c2f7812 */ /* 0x000fe400078ec0ff */
[----:B------:R-:W-:Y:S02]  /*6200*/  LOP3.LUT R48, R48, 0xffff, RZ, 0xc0, !PT ;  /* 0x0000ffff30307812 */ /* 0x000fe400078ec0ff */
[----:B------:R-:W-:-:S02]  /*6210*/  LOP3.LUT R41, R42, 0xffff, RZ, 0xc0, !PT ;  /* 0x0000ffff2a297812 */ /* 0x000fc400078ec0ff */
[----:B------:R-:W-:Y:S02]  /*6220*/  LOP3.LUT R46, R46, 0xffff, RZ, 0xc0, !PT ;  /* 0x0000ffff2e2e7812 */ /* 0x000fe400078ec0ff */
[----:B------:R-:W-:Y:S02]  /*6230*/  LOP3.LUT R50, R50, 0xffff, RZ, 0xc0, !PT ;  /* 0x0000ffff32327812 */ /* 0x000fe400078ec0ff */
[----:B------:R-:W-:Y:S02]  /*6240*/  SGXT.U32 R40, R8, 0x1 ;  /* 0x000000010828781a */ /* 0x000fe40000000000 */
[----:B------:R-:W-:Y:S02]  /*6250*/  PRMT R8, R16, 0x3340, R47 ;  /* 0x0000334010087816 */ /* 0x000fe4000000002f */
[----:B------:R-:W-:Y:S02]  /*6260*/  PRMT R10, R41, 0x3340, R46 ;  /* 0x00003340290a7816 */ /* 0x000fe4000000002e */
[----:B------:R-:W-:-:S02]  /*6270*/  F2FP.SATFINITE.E4M3.F32.PACK_AB_MERGE_C R52, R53, R52, RZ ;  /* 0x000000343534723e */ /* 0x000fc400048070ff */
[----:B------:R-:W-:Y:S02]  /*6280*/  F2FP.SATFINITE.E4M3.F32.PACK_AB_MERGE_C R54, R55, R54, RZ ;  /* 0x000000363736723e */ /* 0x000fe400048070ff */
[----:B------:R-:W-:Y:S02]  /*6290*/  LOP3.LUT R52, R52, 0xffff, RZ, 0xc0, !PT ;  /* 0x0000ffff34347812 */ /* 0x000fe400078ec0ff */
[----:B------:R-:W-:Y:S02]  /*62a0*/  LOP3.LUT R54, R54, 0xffff, RZ, 0xc0, !PT ;  /* 0x0000ffff36367812 */ /* 0x000fe400078ec0ff */
[C---:B------:R-:W-:Y:S02]  /*62b0*/  LEA.HI R39, R67.reuse, 0x2, RZ, 0x18 ;  /* 0x0000000243277811 */ /* 0x040fe400078fc0ff */
[C---:B------:R-:W-:Y:S02]  /*62c0*/  LEA.HI R13, R67.reuse, 0x32, RZ, 0x18 ;  /* 0x00000032430d7811 */ /* 0x040fe400078fc0ff */
[----:B------:R-:W-:-:S02]  /*62d0*/  LEA.HI R14, R67, 0x2e, RZ, 0x18 ;  /* 0x0000002e430e7811 */ /* 0x000fc400078fc0ff */
[C---:B------:R-:W-:Y:S02]  /*62e0*/  LEA.HI R17, R67.reuse, 0x2a, RZ, 0x18 ;  /* 0x0000002a43117811 */ /* 0x040fe400078fc0ff */
[C---:B------:R-:W-:Y:S02]  /*62f0*/  LEA.HI R19, R67.reuse, 0x26, RZ, 0x18 ;  /* 0x0000002643137811 */ /* 0x040fe400078fc0ff */
[C---:B------:R-:W-:Y:S02]  /*6300*/  LEA.HI R21, R67.reuse, 0x22, RZ, 0x18 ;  /* 0x0000002243157811 */ /* 0x040fe400078fc0ff */
[C---:B------:R-:W-:Y:S02]  /*6310*/  LEA.HI R23, R67.reuse, 0x1e, RZ, 0x18 ;  /* 0x0000001e43177811 */ /* 0x040fe400078fc0ff */
[C---:B------:R-:W-:Y:S02]  /*6320*/  LEA.HI R25, R67.reuse, 0x1a, RZ, 0x18 ;  /* 0x0000001a43197811 */ /* 0x040fe400078fc0ff */
[----:B------:R-:W-:-:S02]  /*6330*/  LEA.HI R29, R67, 0x16, RZ, 0x18 ;  /* 0x00000016431d7811 */ /* 0x000fc400078fc0ff */
[C---:B------:R-:W-:Y:S02]  /*6340*/  LEA.HI R31, R67.reuse, 0x12, RZ, 0x18 ;  /* 0x00000012431f7811 */ /* 0x040fe400078fc0ff */
[C---:B------:R-:W-:Y:S02]  /*6350*/  LEA.HI R37, R67.reuse, 0xe, RZ, 0x18 ;  /* 0x0000000e43257811 */ /* 0x040fe400078fc0ff */
[C---:B------:R-:W-:Y:S02]  /*6360*/  LEA.HI R35, R67.reuse, 0xa, RZ, 0x18 ;  /* 0x0000000a43237811 */ /* 0x040fe400078fc0ff */
[C---:B------:R-:W-:Y:S02]  /*6370*/  LEA.HI R32, R67.reuse, 0x6, RZ, 0x18 ;  /* 0x0000000643207811 */ /* 0x040fe400078fc0ff */
[----:B--2---:R-:W-:Y:S01]  /*6380*/  IADD3 R3, R0, UR16, R68 ;  /* 0x0000001000037c10 */ /* 0x004fe2000fffe044 */
[----:B------:R-:W-:-:S05]  /*6390*/  IMAD.SHL.U32 R0, R67, 0x8, RZ ;  /* 0x0000000843007824 */ /* 0x000fca00078e00ff */
[----:B------:R-:W-:-:S05]  /*63a0*/  LOP3.LUT R0, R0, 0xf80, RZ, 0xc0, !PT ;  /* 0x00000f8000007812 */ /* 0x000fca00078ec0ff */
[----:B------:R-:W-:Y:S01]  /*63b0*/  IMAD.IADD R28, R0, 0x1, R3 ;  /* 0x00000001001c7824 */ /* 0x000fe200078e0203 */
[----:B------:R-:W-:Y:S02]  /*63c0*/  SHF.R.U32.HI R0, RZ, 0x8, R24 ;  /* 0x00000008ff007819 */ /* 0x000fe40000011618 */
[----:B------:R-:W-:Y:S02]  /*63d0*/  SHF.R.U32.HI R3, RZ, 0x8, R11 ;  /* 0x00000008ff037819 */ /* 0x000fe4000001160b */
[----:B------:R-:W-:Y:S02]  /*63e0*/  LOP3.LUT R0, R0, 0xffff, RZ, 0xc0, !PT ;  /* 0x0000ffff00007812 */ /* 0x000fe400078ec0ff */
[----:B------:R-:W-:Y:S02]  /*63f0*/  LOP3.LUT R3, R3, 0xffff, RZ, 0xc0, !PT ;  /* 0x0000ffff03037812 */ /* 0x000fe400078ec0ff */
[----:B------:R-:W-:Y:S02]  /*6400*/  LOP3.LUT R11, R2, 0xffff, RZ, 0xc0, !PT ;  /* 0x0000ffff020b7812 */ /* 0x000fe400078ec0ff */
[----:B------:R-:W-:-:S02]  /*6410*/  PRMT R0, R0, 0x3340, R3 ;  /* 0x0000334000007816 */ /* 0x000fc40000000003 */
[----:B------:R-:W-:Y:S02]  /*6420*/  PRMT R4, R11, 0x3340, R4 ;  /* 0x000033400b047816 */ /* 0x000fe40000000004 */
[----:B------:R-:W-:Y:S02]  /*6430*/  PRMT R3, R6, 0x3340, R1 ;  /* 0x0000334006037816 */ /* 0x000fe40000000001 */
[----:B------:R-:W-:Y:S02]  /*6440*/  PRMT R5, R0, 0x5410, R5 ;  /* 0x0000541000057816 */ /* 0x000fe40000000005 */
[----:B------:R-:W-:Y:S02]  /*6450*/  PRMT R3, R4, 0x5410, R3 ;  /* 0x0000541004037816 */ /* 0x000fe40000000003 */
[--C-:B------:R-:W-:Y:S02]  /*6460*/  PRMT R4, R7, 0x4210, R36.reuse ;  /* 0x0000421007047816 */ /* 0x100fe40000000024 */
[----:B------:R-:W-:-:S02]  /*6470*/  PRMT R5, R5, 0x5210, R36 ;  /* 0x0000521005057816 */ /* 0x000fc40000000024 */
[--C-:B------:R-:W-:Y:S02]  /*6480*/  PRMT R6, R9, 0x4210, R38.reuse ;  /* 0x0000421009067816 */ /* 0x100fe40000000026 */
[----:B------:R-:W-:Y:S01]  /*6490*/  PRMT R7, R3, 0x5210, R38 ;  /* 0x0000521003077816 */ /* 0x000fe20000000026 */
[----:B------:R-:W-:Y:S06]  /*64a0*/  BAR.SYNC.DEFER_BLOCKING 0x0 ;  /* 0x0000000000007b1d */ /* 0x000fec0000010000 */
[----:B------:R-:W-:Y:S02]  /*64b0*/  STSM.16.M88.4 [R28], R4 ;  /* 0x000000041c007844 */ /* 0x000fe40000000200 */
[----:B------:R-:W-:Y:S01]  /*64c0*/  BAR.SYNC.DEFER_BLOCKING 0x0 ;  /* 0x0000000000007b1d */ /* 0x000fe20000010000 */
[----:B------:R-:W-:-:S02]  /*64d0*/  PRMT R9, R48, 0x3340, R1 ;  /* 0x0000334030097816 */ /* 0x000fc40000000001 */
[----:B------:R-:W-:Y:S02]  /*64e0*/  PRMT R11, R50, 0x3340, R1 ;  /* 0x00003340320b7816 */ /* 0x000fe40000000001 */
[----:B------:R-:W-:Y:S02]  /*64f0*/  PRMT R45, R8, 0x5410, R9 ;  /* 0x00005410082d7816 */ /* 0x000fe40000000009 */
[----:B------:R-:W-:Y:S02]  /*6500*/  PRMT R49, R10, 0x5410, R11 ;  /* 0x000054100a317816 */ /* 0x000fe4000000000b */
[----:B------:R-:W-:Y:S02]  /*6510*/  SHF.R.U32.HI R8, RZ, 0x8, R16 ;  /* 0x00000008ff087819 */ /* 0x000fe40000011610 */
[----:B------:R-:W-:Y:S02]  /*6520*/  SHF.R.U32.HI R9, RZ, 0x8, R41 ;  /* 0x00000008ff097819 */ /* 0x000fe40000011629 */
[----:B------:R-:W-:-:S02]  /*6530*/  SHF.R.U32.HI R11, RZ, 0x8, R46 ;  /* 0x00000008ff0b7819 */ /* 0x000fc4000001162e */
[----:B------:R-:W-:Y:S01]  /*6540*/  SHF.R.U32.HI R10, RZ, 0x8, R47 ;  /* 0x00000008ff0a7819 */ /* 0x000fe2000001162f */
[----:B------:R-:W0:Y:S01]  /*6550*/  LDS.128 R4, [R27] ;  /* 0x000000001b047984 */ /* 0x000e220000000c00 */
[----:B------:R-:W-:Y:S02]  /*6560*/  SHF.R.U32.HI R16, RZ, 0x8, R48 ;  /* 0x00000008ff107819 */ /* 0x000fe40000011630 */
[----:B------:R-:W-:Y:S02]  /*6570*/  SHF.R.U32.HI R41, RZ, 0x8, R50 ;  /* 0x00000008ff297819 */ /* 0x000fe40000011632 */
[----:B------:R-:W-:Y:S02]  /*6580*/  LOP3.LUT R47, R8, 0xffff, RZ, 0xc0, !PT ;  /* 0x0000ffff082f7812 */ /* 0x000fe400078ec0ff */
[----:B------:R-:W-:Y:S02]  /*6590*/  LOP3.LUT R11, R11, 0xffff, RZ, 0xc0, !PT ;  /* 0x0000ffff0b0b7812 */ /* 0x000fe400078ec0ff */
[----:B------:R-:W-:-:S02]  /*65a0*/  LOP3.LUT R8, R9, 0xffff, RZ, 0xc0, !PT ;  /* 0x0000ffff09087812 */ /* 0x000fc400078ec0ff */
[----:B------:R-:W-:Y:S02]  /*65b0*/  LOP3.LUT R10, R10, 0xffff, RZ, 0xc0, !PT ;  /* 0x0000ffff0a0a7812 */ /* 0x000fe400078ec0ff */
[----:B------:R-:W-:Y:S02]  /*65c0*/  LOP3.LUT R16, R16, 0xffff, RZ, 0xc0, !PT ;  /* 0x0000ffff10107812 */ /* 0x000fe400078ec0ff */
[----:B------:R-:W-:Y:S02]  /*65d0*/  LOP3.LUT R46, R41, 0xffff, RZ, 0xc0, !PT ;  /* 0x0000ffff292e7812 */ /* 0x000fe400078ec0ff */
[----:B------:R-:W-:Y:S02]  /*65e0*/  PRMT R8, R8, 0x3340, R11 ;  /* 0x0000334008087816 */ /* 0x000fe4000000000b */
[----:B------:R-:W-:Y:S02]  /*65f0*/  PRMT R10, R47, 0x3340, R10 ;  /* 0x000033402f0a7816 */ /* 0x000fe4000000000a */
[----:B------:R-:W-:-:S02]  /*6600*/  PRMT R9, R16, 0x3340, R1 ;  /* 0x0000334010097816 */ /* 0x000fc40000000001 */
[----:B------:R-:W-:Y:S02]  /*6610*/  PRMT R11, R46, 0x3340, R1 ;  /* 0x000033402e0b7816 */ /* 0x000fe40000000001 */
[----:B------:R-:W-:Y:S02]  /*6620*/  PRMT R9, R10, 0x5410, R9 ;  /* 0x000054100a097816 */ /* 0x000fe40000000009 */
[----:B------:R-:W-:Y:S02]  /*6630*/  PRMT R11, R8, 0x5410, R11 ;  /* 0x00005410080b7816 */ /* 0x000fe4000000000b */
[--C-:B------:R-:W-:Y:S02]  /*6640*/  PRMT R8, R45, 0x4210, R52.reuse ;  /* 0x000042102d087816 */ /* 0x100fe40000000034 */
[----:B------:R-:W-:Y:S02]  /*6650*/  PRMT R9, R9, 0x5210, R52 ;  /* 0x0000521009097816 */ /* 0x000fe40000000034 */
[----:B------:R-:W-:-:S02]  /*6660*/  PRMT R10, R49, 0x4210, R54 ;  /* 0x00004210310a7816 */ /* 0x000fc40000000036 */
[----:B------:R-:W-:Y:S01]  /*6670*/  PRMT R11, R11, 0x5210, R54 ;  /* 0x000052100b0b7816 */ /* 0x000fe20000000036 */
[----:B------:R-:W-:Y:S01]  /*6680*/  BAR.SYNC.DEFER_BLOCKING 0x0 ;  /* 0x0000000000007b1d */ /* 0x000fe20000010000 */
[C-C-:B---3--:R-:W-:Y:S02]  /*6690*/  LOP3.LUT R42, R57.reuse, 0x3c, R40.reuse, 0xfe, !PT ;  /* 0x0000003c392a7812 */ /* 0x148fe400078efe28 */
[C-C-:B------:R-:W-:Y:S02]  /*66a0*/  LOP3.LUT R43, R57.reuse, 0x38, R40.reuse, 0xfe, !PT ;  /* 0x00000038392b7812 */ /* 0x140fe400078efe28 */
[C-C-:B------:R-:W-:Y:S02]  /*66b0*/  LOP3.LUT R44, R57.reuse, 0x34, R40.reuse, 0xfe, !PT ;  /* 0x00000034392c7812 */ /* 0x140fe400078efe28 */
[C-C-:B------:R-:W-:Y:S02]  /*66c0*/  LOP3.LUT R12, R57.reuse, 0x30, R40.reuse, 0xfe, !PT ;  /* 0x00000030390c7812 */ /* 0x140fe400078efe28 */
[----:B------:R-:W-:-:S02]  /*66d0*/  LOP3.LUT R15, R57, 0x2c, R40, 0xfe, !PT ;  /* 0x0000002c390f7812 */ /* 0x000fc400078efe28 */
[C-C-:B------:R-:W-:Y:S02]  /*66e0*/  LOP3.LUT R18, R57.reuse, 0x28, R40.reuse, 0xfe, !PT ;  /* 0x0000002839127812 */ /* 0x140fe400078efe28 */
[C-C-:B------:R-:W-:Y:S02]  /*66f0*/  LOP3.LUT R20, R57.reuse, 0x24, R40.reuse, 0xfe, !PT ;  /* 0x0000002439147812 */ /* 0x140fe400078efe28 */
[C-C-:B------:R-:W-:Y:S02]  /*6700*/  LOP3.LUT R22, R57.reuse, 0x20, R40.reuse, 0xfe, !PT ;  /* 0x0000002039167812 */ /* 0x140fe400078efe28 */
[C-C-:B------:R-:W-:Y:S02]  /*6710*/  LOP3.LUT R24, R57.reuse, 0x1c, R40.reuse, 0xfe, !PT ;  /* 0x0000001c39187812 */ /* 0x140fe400078efe28 */
[C-C-:B------:R-:W-:Y:S02]  /*6720*/  LOP3.LUT R26, R57.reuse, 0x18, R40.reuse, 0xfe, !PT ;  /* 0x00000018391a7812 */ /* 0x140fe400078efe28 */
[----:B------:R-:W-:-:S02]  /*6730*/  LOP3.LUT R30, R57, 0x14, R40, 0xfe, !PT ;  /* 0x00000014391e7812 */ /* 0x000fc400078efe28 */
[C-C-:B------:R-:W-:Y:S01]  /*6740*/  LOP3.LUT R36, R57.reuse, 0x10, R40.reuse, 0xfe, !PT ;  /* 0x0000001039247812 */ /* 0x140fe200078efe28 */
[----:B------:R1:W-:Y:S01]  /*6750*/  STSM.16.M88.4 [R28], R8 ;  /* 0x000000081c007844 */ /* 0x0003e20000000200 */
[C-C-:B------:R-:W-:Y:S02]  /*6760*/  LOP3.LUT R38, R57.reuse, 0xc, R40.reuse, 0xfe, !PT ;  /* 0x0000000c39267812 */ /* 0x140fe400078efe28 */
[C-C-:B------:R-:W-:Y:S02]  /*6770*/  LOP3.LUT R33, R57.reuse, 0x8, R40.reuse, 0xfe, !PT ;  /* 0x0000000839217812 */ /* 0x140fe400078efe28 */
[C---:B------:R-:W-:Y:S01]  /*6780*/  LOP3.LUT R34, R57.reuse, 0x4, R40, 0xfe, !PT ;  /* 0x0000000439227812 */ /* 0x040fe200078efe28 */
[C---:B----4-:R-:W-:Y:S01]  /*6790*/  IMAD R41, R56.reuse, UR4, RZ ;  /* 0x0000000438297c24 */ /* 0x050fe2000f8e02ff */
[----:B------:R-:W-:Y:S01]  /*67a0*/  LOP3.LUT R40, R57, R40, RZ, 0xfc, !PT ;  /* 0x0000002839287212 */ /* 0x000fe200078efcff */
[----:B------:R-:W-:Y:S01]  /*67b0*/  ULDC.64 UR4, c[0x0][0x220] ;  /* 0x0000880000047ab9 */ /* 0x000fe20000000a00 */
[----:B------:R-:W-:Y:S01]  /*67c0*/  ISETP.GE.AND P0, PT, R56, UR6, PT ;  /* 0x0000000638007c0c */ /* 0x000fe2000bf06270 */
[----:B------:R-:W-:Y:S01]  /*67d0*/  ULDC UR6, c[0x0][0x248] ;  /* 0x0000920000067ab9 */ /* 0x000fe20000000800 */
[----:B------:R-:W-:Y:S01]  /*67e0*/  IADD3 R16, P1, R41, UR4, RZ ;  /* 0x0000000429107c10 */ /* 0x000fe2000ff3e0ff */
[----:B------:R-:W-:-:S02]  /*67f0*/  IMAD R45, R40, UR6, RZ ;  /* 0x00000006282d7c24 */ /* 0x000fc4000f8e02ff */
[----:B------:R-:W-:Y:S01]  /*6800*/  IMAD.IADD R39, R57, 0x1, R39 ;  /* 0x0000000139277824 */ /* 0x000fe200078e0227 */
[C---:B0-----:R-:W-:Y:S02]  /*6810*/  PRMT R53, R4.reuse, 0x7773, RZ ;  /* 0x0000777304357816 */ /* 0x041fe400000000ff */
[C---:B------:R-:W-:Y:S02]  /*6820*/  PRMT R61, R4.reuse, 0x7772, RZ ;  /* 0x00007772043d7816 */ /* 0x040fe400000000ff */
[C---:B------:R-:W-:Y:S02]  /*6830*/  PRMT R69, R4.reuse, 0x7771, RZ ;  /* 0x0000777104457816 */ /* 0x040fe400000000ff */
[----:B------:R-:W-:Y:S02]  /*6840*/  PRMT R77, R4, 0x7770, RZ ;  /* 0x00007770044d7816 */ /* 0x000fe400000000ff */
[----:B-1----:R-:W-:Y:S02]  /*6850*/  LEA.HI.X.SX32 R8, R41, UR5, 0x1, P1 ;  /* 0x0000000529087c11 */ /* 0x002fe400088f0eff */
[----:B------:R-:W-:-:S02]  /*6860*/  IADD3 R4, P4, R45, R16, RZ ;  /* 0x000000102d047210 */ /* 0x000fc40007f9e0ff */
[C---:B------:R-:W-:Y:S02]  /*6870*/  LEA.HI R0, R67.reuse, 0x3e, RZ, 0x18 ;  /* 0x0000003e43007811 */ /* 0x040fe400078fc0ff */
[C---:B------:R-:W-:Y:S02]  /*6880*/  LEA.HI R2, R67.reuse, 0x3a, RZ, 0x18 ;  /* 0x0000003a43027811 */ /* 0x040fe400078fc0ff */
[----:B------:R-:W-:Y:S02]  /*6890*/  LEA.HI R3, R67, 0x36, RZ, 0x18 ;  /* 0x0000003643037811 */ /* 0x000fe400078fc0ff */
[----:B------:R-:W-:Y:S02]  /*68a0*/  ISETP.LT.AND P2, PT, R40, UR7, !P0 ;  /* 0x0000000728007c0c */ /* 0x000fe4000c741270 */
[C---:B------:R-:W-:Y:S01]  /*68b0*/  ISETP.LT.AND P3, PT, R39.reuse, UR7, !P0 ;  /* 0x0000000727007c0c */ /* 0x040fe2000c761270 */
[----:B------:R-:W-:Y:S01]  /*68c0*/  IMAD R39, R39, UR6, RZ ;  /* 0x0000000627277c24 */ /* 0x000fe2000f8e02ff */
[C---:B------:R-:W-:Y:S01]  /*68d0*/  PRMT R51, R5.reuse, 0x7773, RZ ;  /* 0x0000777305337816 */ /* 0x040fe200000000ff */
[----:B------:R-:W-:Y:S01]  /*68e0*/  IMAD R9, R34, UR6, RZ ;  /* 0x0000000622097c24 */ /* 0x000fe2000f8e02ff */
[----:B------:R-:W-:-:S02]  /*68f0*/  PRMT R59, R5, 0x7772, RZ ;  /* 0x00007772053b7816 */ /* 0x000fc400000000ff */
[C---:B------:R-:W-:Y:S02]  /*6900*/  PRMT R67, R5.reuse, 0x7771, RZ ;  /* 0x0000777105437816 */ /* 0x040fe400000000ff */
[----:B------:R-:W-:Y:S02]  /*6910*/  PRMT R75, R5, 0x7770, RZ ;  /* 0x00007770054b7816 */ /* 0x000fe400000000ff */
[----:B------:R-:W-:Y:S01]  /*6920*/  LEA.HI.X.SX32 R5, R45, R8, 0x1, P4 ;  /* 0x000000082d057211 */ /* 0x000fe200020f0eff */
[----:B------:R-:W-:Y:S01]  /*6930*/  BAR.SYNC.DEFER_BLOCKING 0x0 ;  /* 0x0000000000007b1d */ /* 0x000fe20000010000 */
[----:B------:R-:W-:Y:S01]  /*6940*/  ISETP.LT.AND P4, PT, R34, UR7, !P0 ;  /* 0x0000000722007c0c */ /* 0x000fe2000c781270 */
[C---:B------:R-:W-:Y:S01]  /*6950*/  IMAD.IADD R0, R57.reuse, 0x1, R0 ;  /* 0x0000000139007824 */ /* 0x040fe200078e0200 */
[C---:B------:R-:W-:Y:S01]  /*6960*/  PRMT R49, R6.reuse, 0x7773, RZ ;  /* 0x0000777306317816 */ /* 0x040fe200000000ff */
[C---:B------:R-:W-:Y:S01]  /*6970*/  IMAD.IADD R2, R57.reuse, 0x1, R2 ;  /* 0x0000000139027824 */ /* 0x040fe200078e0202 */
[C---:B------:R-:W-:Y:S01]  /*6980*/  PRMT R65, R6.reuse, 0x7771, RZ ;  /* 0x0000777106417816 */ /* 0x040fe200000000ff */
[C---:B------:R-:W-:Y:S01]  /*6990*/  IMAD.IADD R3, R57.reuse, 0x1, R3 ;  /* 0x0000000139037824 */ /* 0x040fe200078e0203 */
[----:B------:R-:W-:Y:S01]  /*69a0*/  PRMT R73, R6, 0x7770, RZ ;  /* 0x0000777006497816 */ /* 0x000fe200000000ff */
[----:B------:R-:W-:-:S02]  /*69b0*/  IMAD.IADD R13, R57, 0x1, R13 ;  /* 0x00000001390d7824 */ /* 0x000fc400078e020d */
[C---:B------:R-:W-:Y:S02]  /*69c0*/  IMAD.IADD R14, R57.reuse, 0x1, R14 ;  /* 0x00000001390e7824 */ /* 0x040fe400078e020e */
[C---:B------:R-:W-:Y:S02]  /*69d0*/  IMAD.IADD R17, R57.reuse, 0x1, R17 ;  /* 0x0000000139117824 */ /* 0x040fe400078e0211 */
[C---:B------:R-:W-:Y:S02]  /*69e0*/  IMAD.IADD R19, R57.reuse, 0x1, R19 ;  /* 0x0000000139137824 */ /* 0x040fe400078e0213 */
[C---:B------:R-:W-:Y:S02]  /*69f0*/  IMAD.IADD R21, R57.reuse, 0x1, R21 ;  /* 0x0000000139157824 */ /* 0x040fe400078e0215 */
[C---:B------:R-:W-:Y:S02]  /*6a00*/  IMAD.IADD R23, R57.reuse, 0x1, R23 ;  /* 0x0000000139177824 */ /* 0x040fe400078e0217 */
[----:B------:R-:W-:-:S02]  /*6a10*/  IMAD.IADD R25, R57, 0x1, R25 ;  /* 0x0000000139197824 */ /* 0x000fc400078e0219 */
[C---:B------:R-:W-:Y:S02]  /*6a20*/  IMAD.IADD R29, R57.reuse, 0x1, R29 ;  /* 0x00000001391d7824 */ /* 0x040fe400078e021d */
[C---:B------:R-:W-:Y:S02]  /*6a30*/  IMAD.IADD R31, R57.reuse, 0x1, R31 ;  /* 0x00000001391f7824 */ /* 0x040fe400078e021f */
[C---:B------:R-:W-:Y:S02]  /*6a40*/  IMAD.IADD R37, R57.reuse, 0x1, R37 ;  /* 0x0000000139257824 */ /* 0x040fe400078e0225 */
[C---:B------:R-:W-:Y:S02]  /*6a50*/  IMAD.IADD R35, R57.reuse, 0x1, R35 ;  /* 0x0000000139237824 */ /* 0x040fe400078e0223 */
[----:B------:R-:W-:Y:S01]  /*6a60*/  IMAD.IADD R32, R57, 0x1, R32 ;  /* 0x0000000139207824 */ /* 0x000fe200078e0220 */
[----:B------:R-:W-:Y:S02]  /*6a70*/  PRMT R57, R6, 0x7772, RZ ;  /* 0x0000777206397816 */ /* 0x000fe400000000ff */
[----:B------:R-:W-:-:S02]  /*6a80*/  IADD3 R6, P6, R39, R16, RZ ;  /* 0x0000001027067210 */ /* 0x000fc40007fde0ff */
[----:B------:R-:W-:Y:S02]  /*6a90*/  IADD3 R10, P5, R9, R16, RZ ;  /* 0x00000010090a7210 */ /* 0x000fe40007fbe0ff */
[C---:B------:R-:W-:Y:S02]  /*6aa0*/  PRMT R47, R7.reuse, 0x7773, RZ ;  /* 0x00007773072f7816 */ /* 0x040fe400000000ff */
[C---:B------:R-:W-:Y:S02]  /*6ab0*/  PRMT R55, R7.reuse, 0x7772, RZ ;  /* 0x0000777207377816 */ /* 0x040fe400000000ff */
[C---:B------:R-:W-:Y:S02]  /*6ac0*/  PRMT R63, R7.reuse, 0x7771, RZ ;  /* 0x00007771073f7816 */ /* 0x040fe400000000ff */
[----:B------:R-:W-:Y:S01]  /*6ad0*/  PRMT R71, R7, 0x7770, RZ ;  /* 0x0000777007477816 */ /* 0x000fe200000000ff */
[C---:B------:R-:W-:Y:S01]  /*6ae0*/  IMAD R41, R32.reuse, UR6, RZ ;  /* 0x0000000620297c24 */ /* 0x040fe2000f8e02ff */
[-C--:B------:R-:W-:Y:S01]  /*6af0*/  LEA.HI.X.SX32 R7, R39, R8.reuse, 0x1, P6 ;  /* 0x0000000827077211 */ /* 0x080fe200030f0eff */
[----:B------:R0:W-:Y:S01]  /*6b00*/  @P2 STG.E.U8 desc[UR18][R4.64], R77 ;  /* 0x0000004d04002986 */ /* 0x0001e2000c101112 */
[----:B------:R-:W-:Y:S01]  /*6b10*/  LEA.HI.X.SX32 R11, R9, R8, 0x1, P5 ;  /* 0x00000008090b7211 */ /* 0x000fe200028f0eff */
[----:B------:R-:W-:Y:S01]  /*6b20*/  IMAD R9, R33, UR6, RZ ;  /* 0x0000000621097c24 */ /* 0x000fe2000f8e02ff */
[----:B------:R-:W-:-:S02]  /*6b30*/  ISETP.LT.AND P1, PT, R32, UR7, !P0 ;  /* 0x0000000720007c0c */ /* 0x000fc4000c721270 */
[----:B------:R-:W-:Y:S01]  /*6b40*/  ISETP.LT.AND P2, PT, R33, UR7, !P0 ;  /* 0x0000000721007c0c */ /* 0x000fe2000c741270 */
[----:B------:R1:W-:Y:S01]  /*6b50*/  @P3 STG.E.U8 desc[UR18][R6.64], R75 ;  /* 0x0000004b06003986 */ /* 0x0003e2000c101112 */
[----:B------:R-:W-:-:S03]  /*6b60*/  IADD3 R32, P6, R41, R16, RZ ;  /* 0x0000001029207210 */ /* 0x000fc60007fde0ff */
[----:B------:R2:W-:Y:S01]  /*6b70*/  @P4 STG.E.U8 desc[UR18][R10.64], R73 ;  /* 0x000000490a004986 */ /* 0x0005e2000c101112 */
[----:B------:R-:W-:Y:S01]  /*6b80*/  IADD3 R34, P4, R9, R16, RZ ;  /* 0x0000001009227210 */ /* 0x000fe20007f9e0ff */
[----:B0-----:R-:W-:Y:S01]  /*6b90*/  IMAD R5, R35, UR6, RZ ;  /* 0x0000000623057c24 */ /* 0x001fe2000f8e02ff */
[-C--:B------:R-:W-:Y:S02]  /*6ba0*/  LEA.HI.X.SX32 R33, R41, R8.reuse, 0x1, P6 ;  /* 0x0000000829217211 */ /* 0x080fe400030f0eff */
[----:B------:R-:W-:Y:S02]  /*6bb0*/  ISETP.LT.AND P3, PT, R35, UR7, !P0 ;  /* 0x0000000723007c0c */ /* 0x000fe4000c761270 */
[----:B------:R-:W-:Y:S01]  /*6bc0*/  LEA.HI.X.SX32 R35, R9, R8, 0x1, P4 ;  /* 0x0000000809237211 */ /* 0x000fe200020f0eff */
[----:B------:R0:W-:Y:S01]  /*6bd0*/  @P1 STG.E.U8 desc[UR18][R32.64], R71 ;  /* 0x0000004720001986 */ /* 0x0001e2000c101112 */
[C---:B------:R-:W-:Y:S01]  /*6be0*/  IMAD R9, R38.reuse, UR6, RZ ;  /* 0x0000000626097c24 */ /* 0x040fe2000f8e02ff */
[----:B------:R-:W-:-:S02]  /*6bf0*/  ISETP.LT.AND P1, PT, R38, UR7, !P0 ;  /* 0x0000000726007c0c */ /* 0x000fc4000c721270 */
[----:B------:R3:W-:Y:S01]  /*6c00*/  @P2 STG.E.U8 desc[UR18][R34.64], R69 ;  /* 0x0000004522002986 */ /* 0x0007e2000c101112 */
[C---:B------:R-:W-:Y:S01]  /*6c10*/  ISETP.LT.AND P2, PT, R37.reuse, UR7, !P0 ;  /* 0x0000000725007c0c */ /* 0x040fe2000c741270 */
[----:B------:R-:W-:Y:S01]  /*6c20*/  IMAD R37, R37, UR6, RZ ;  /* 0x0000000625257c24 */ /* 0x000fe2000f8e02ff */
[-C--:B------:R-:W-:Y:S02]  /*6c30*/  IADD3 R4, P4, R5, R16.reuse, RZ ;  /* 0x0000001005047210 */ /* 0x080fe40007f9e0ff */
[----:B-1----:R-:W-:Y:S01]  /*6c40*/  IADD3 R6, P6, R9, R16, RZ ;  /* 0x0000001009067210 */ /* 0x002fe20007fde0ff */
[----:B------:R-:W-:Y:S01]  /*6c50*/  IMAD R39, R36, UR6, RZ ;  /* 0x0000000624277c24 */ /* 0x000fe2000f8e02ff */
[----:B------:R-:W-:Y:S02]  /*6c60*/  LEA.HI.X.SX32 R5, R5, R8, 0x1, P4 ;  /* 0x0000000805057211 */ /* 0x000fe400020f0eff */
[----:B--2---:R-:W-:Y:S02]  /*6c70*/  IADD3 R10, P5, R37, R16, RZ ;  /* 0x00000010250a7210 */ /* 0x004fe40007fbe0ff */
[----:B------:R-:W-:-:S02]  /*6c80*/  LEA.HI.X.SX32 R7, R9, R8, 0x1, P6 ;  /* 0x0000000809077211 */ /* 0x000fc400030f0eff */
[----:B------:R-:W-:Y:S01]  /*6c90*/  ISETP.LT.AND P4, PT, R36, UR7, !P0 ;  /* 0x0000000724007c0c */ /* 0x000fe2000c781270 */
[----:B------:R-:W-:Y:S01]  /*6ca0*/  @P3 STG.E.U8 desc[UR18][R4.64], R67 ;  /* 0x0000004304003986 */ /* 0x000fe2000c101112 */
[----:B------:R-:W-:Y:S02]  /*6cb0*/  LEA.HI.X.SX32 R11, R37, R8, 0x1, P5 ;  /* 0x00000008250b7211 */ /* 0x000fe400028f0eff */
[----:B------:R-:W-:Y:S01]  /*6cc0*/  ISETP.LT.AND P5, PT, R31, UR7, !P0 ;  /* 0x000000071f007c0c */ /* 0x000fe2000c7a1270 */
[----:B------:R-:W-:Y:S01]  /*6cd0*/  @P1 STG.E.U8 desc[UR18][R6.64], R65 ;  /* 0x0000004106001986 */ /* 0x000fe2000c101112 */
[----:B0-----:R-:W-:Y:S01]  /*6ce0*/  IADD3 R32, P3, R39, R16, RZ ;  /* 0x0000001027207210 */ /* 0x001fe20007f7e0ff */
[----:B------:R-:W-:Y:S02]  /*6cf0*/  IMAD R31, R31, UR6, RZ ;  /* 0x000000061f1f7c24 */ /* 0x000fe4000f8e02ff */
[----:B------:R-:W0:Y:S01]  /*6d00*/  LDS.128 R4, [R27] ;  /* 0x000000001b047984 */ /* 0x000e220000000c00 */
[----:B------:R-:W-:Y:S01]  /*6d10*/  LEA.HI.X.SX32 R33, R39, R8, 0x1, P3 ;  /* 0x0000000827217211 */ /* 0x000fe200018f0eff */
[C---:B------:R-:W-:Y:S01]  /*6d20*/  IMAD R9, R30.reuse, UR6, RZ ;  /* 0x000000061e097c24 */ /* 0x040fe2000f8e02ff */
[----:B------:R-:W-:Y:S01]  /*6d30*/  IADD3 R28, P3, R31, R16, RZ ;  /* 0x000000101f1c7210 */ /* 0x000fe20007f7e0ff */
[----:B------:R1:W-:Y:S01]  /*6d40*/  @P2 STG.E.U8 desc[UR18][R10.64], R63 ;  /* 0x0000003f0a002986 */ /* 0x0003e2000c101112 */
[----:B---3--:R-:W-:Y:S01]  /*6d50*/  IMAD R35, R29, UR6, RZ ;  /* 0x000000061d237c24 */ /* 0x008fe2000f8e02ff */
[----:B------:R-:W-:-:S02]  /*6d60*/  ISETP.LT.AND P2, PT, R30, UR7, !P0 ;  /* 0x000000071e007c0c */ /* 0x000fc4000c741270 */
[----:B------:R-:W-:Y:S01]  /*6d70*/  ISETP.LT.AND P1, PT, R29, UR7, !P0 ;  /* 0x000000071d007c0c */ /* 0x000fe2000c721270 */
[----:B------:R2:W-:Y:S01]  /*6d80*/  @P4 STG.E.U8 desc[UR18][R32.64], R61 ;  /* 0x0000003d20004986 */ /* 0x0005e2000c101112 */
[----:B------:R-:W-:Y:S01]  /*6d90*/  LEA.HI.X.SX32 R29, R31, R8, 0x1, P3 ;  /* 0x000000081f1d7211 */ /* 0x000fe200018f0eff */
[C---:B------:R-:W-:Y:S01]  /*6da0*/  IMAD R37, R26.reuse, UR6, RZ ;  /* 0x000000061a257c24 */ /* 0x040fe2000f8e02ff */
[----:B------:R-:W-:Y:S02]  /*6db0*/  ISETP.LT.AND P3, PT, R26, UR7, !P0 ;  /* 0x000000071a007c0c */ /* 0x000fe4000c761270 */
[-C--:B------:R-:W-:Y:S02]  /*6dc0*/  IADD3 R30, P6, R35, R16.reuse, RZ ;  /* 0x00000010231e7210 */ /* 0x080fe40007fde0ff */
[----:B-1----:R-:W-:Y:S01]  /*6dd0*/  IADD3 R10, P4, R9, R16, RZ ;  /* 0x00000010090a7210 */ /* 0x002fe20007f9e0ff */
[----:B------:R1:W-:Y:S01]  /*6de0*/  @P5 STG.E.U8 desc[UR18][R28.64], R59 ;  /* 0x0000003b1c005986 */ /* 0x0003e2000c101112 */
[----:B------:R-:W-:-:S02]  /*6df0*/  LEA.HI.X.SX32 R31, R35, R8, 0x1, P6 ;  /* 0x00000008231f7211 */ /* 0x000fc400030f0eff */
[----:B------:R-:W-:Y:S02]  /*6e00*/  LEA.HI.X.SX32 R11, R9, R8, 0x1, P4 ;  /* 0x00000008090b7211 */ /* 0x000fe400020f0eff */
[----:B--2---:R-:W-:Y:S02]  /*6e10*/  IADD3 R32, P5, R37, R16, RZ ;  /* 0x0000001025207210 */ /* 0x004fe40007fbe0ff */
[C---:B------:R-:W-:Y:S01]  /*6e20*/  ISETP.LT.AND P4, PT, R25.reuse, UR7, !P0 ;  /* 0x0000000719007c0c */ /* 0x040fe2000c781270 */
[----:B------:R-:W-:Y:S01]  /*6e30*/  IMAD R25, R25, UR6, RZ ;  /* 0x0000000619197c24 */ /* 0x000fe2000f8e02ff */
[----:B------:R-:W-:Y:S01]  /*6e40*/  LEA.HI.X.SX32 R33, R37, R8, 0x1, P5 ;  /* 0x0000000825217211 */ /* 0x000fe200028f0eff */
[----:B------:R2:W-:Y:S01]  /*6e50*/  @P2 STG.E.U8 desc[UR18][R10.64], R57 ;  /* 0x000000390a002986 */ /* 0x0005e2000c101112 */
[C---:B------:R-:W-:Y:S02]  /*6e60*/  IMAD R9, R24.reuse, UR6, RZ ;  /* 0x0000000618097c24 */ /* 0x040fe4000f8e02ff */
[----:B------:R-:W-:Y:S01]  /*6e70*/  IADD3 R26, P2, R25, R16, RZ ;  /* 0x00000010191a7210 */ /* 0x000fe20007f5e0ff */
[----:B------:R-:W-:Y:S01]  /*6e80*/  @P1 STG.E.U8 desc[UR18][R30.64], R55 ;  /* 0x000000371e001986 */ /* 0x000fe2000c101112 */
[----:B------:R-:W-:-:S02]  /*6e90*/  ISETP.LT.AND P1, PT, R24, UR7, !P0 ;  /* 0x0000000718007c0c */ /* 0x000fc4000c721270 */
[----:B------:R-:W-:Y:S01]  /*6ea0*/  LEA.HI.X.SX32 R27, R25, R8, 0x1, P2 ;  /* 0x00000008191b7211 */ /* 0x000fe200010f0eff */
[----:B------:R-:W-:Y:S01]  /*6eb0*/  @P3 STG.E.U8 desc[UR18][R32.64], R53 ;  /* 0x0000003520003986 */ /* 0x000fe2000c101112 */
[----:B------:R-:W-:Y:S02]  /*6ec0*/  IADD3 R24, P3, R9, R16, RZ ;  /* 0x0000001009187210 */ /* 0x000fe40007f7e0ff */
[C---:B------:R-:W-:Y:S01]  /*6ed0*/  ISETP.LT.AND P2, PT, R23.reuse, UR7, !P0 ;  /* 0x0000000717007c0c */ /* 0x040fe2000c741270 */
[----:B------:R-:W-:Y:S01]  /*6ee0*/  IMAD R23, R23, UR6, RZ ;  /* 0x0000000617177c24 */ /* 0x000fe2000f8e02ff */
[----:B------:R-:W-:Y:S02]  /*6ef0*/  LEA.HI.X.SX32 R25, R9, R8, 0x1, P3 ;  /* 0x0000000809197211 */ /* 0x000fe400018f0eff */
[C---:B------:R-:W-:Y:S01]  /*6f00*/  ISETP.LT.AND P3, PT, R21.reuse, UR7, !P0 ;  /* 0x0000000715007c0c */ /* 0x040fe2000c761270 */
[----:B------:R-:W-:Y:S01]  /*6f10*/  IMAD R21, R21, UR6, RZ ;  /* 0x0000000615157c24 */ /* 0x000fe2000f8e02ff */
[----:B------:R3:W-:Y:S01]  /*6f20*/  @P4 STG.E.U8 desc[UR18][R26.64], R51 ;  /* 0x000000331a004986 */ /* 0x0007e2000c101112 */
[----:B-1----:R-:W-:Y:S01]  /*6f30*/  IMAD R29, R22, UR6, RZ ;  /* 0x00000006161d7c24 */ /* 0x002fe2000f8e02ff */
[----:B--2---:R-:W-:-:S02]  /*6f40*/  IADD3 R10, P5, R23, R16, RZ ;  /* 0x00000010170a7210 */ /* 0x004fc40007fbe0ff */
[----:B------:R-:W-:Y:S01]  /*6f50*/  ISETP.LT.AND P4, PT, R22, UR7, !P0 ;  /* 0x0000000716007c0c */ /* 0x000fe2000c781270 */
[----:B------:R1:W-:Y:S01]  /*6f60*/  @P1 STG.E.U8 desc[UR18][R24.64], R49 ;  /* 0x0000003118001986 */ /* 0x0003e2000c101112 */
[----:B------:R-:W-:Y:S02]  /*6f70*/  LEA.HI.X.SX32 R11, R23, R8, 0x1, P5 ;  /* 0x00000008170b7211 */ /* 0x000fe400028f0eff */
[-C--:B------:R-:W-:Y:S01]  /*6f80*/  IADD3 R22, P5, R29, R16.reuse, RZ ;  /* 0x000000101d167210 */ /* 0x080fe20007fbe0ff */
[----:B------:R-:W-:Y:S01]  /*6f90*/  IMAD R9, R20, UR6, RZ ;  /* 0x0000000614097c24 */ /* 0x000fe2000f8e02ff */
[----:B---3--:R-:W-:Y:S02]  /*6fa0*/  IADD3 R26, P1, R21, R16, RZ ;  /* 0x00000010151a7210 */ /* 0x008fe40007f3e0ff */
[-C--:B------:R-:W-:Y:S02]  /*6fb0*/  LEA.HI.X.SX32 R23, R29, R8.reuse, 0x1, P5 ;  /* 0x000000081d177211 */ /* 0x080fe400028f0eff */
[----:B------:R-:W-:-:S02]  /*6fc0*/  LEA.HI.X.SX32 R27, R21, R8, 0x1, P1 ;  /* 0x00000008151b7211 */ /* 0x000fc400008f0eff */
[----:B0-----:R-:W-:Y:S02]  /*6fd0*/  PRMT R31, R4, 0x7770, RZ ;  /* 0x00007770041f7816 */ /* 0x001fe400000000ff */
[----:B------:R-:W-:Y:S01]  /*6fe0*/  ISETP.LT.AND P1, PT, R20, UR7, !P0 ;  /* 0x0000000714007c0c */ /* 0x000fe2000c721270 */
[----:B------:R0:W-:Y:S01]  /*6ff0*/  @P2 STG.E.U8 desc[UR18][R10.64], R47 ;  /* 0x0000002f0a002986 */ /* 0x0001e2000c101112 */
[----:B------:R-:W-:Y:S02]  /*7000*/  PRMT R29, R5, 0x7770, RZ ;  /* 0x00007770051d7816 */ /* 0x000fe400000000ff */
[----:B------:R-:W-:Y:S01]  /*7010*/  IADD3 R20, P5, R9, R16, RZ ;  /* 0x0000001009147210 */ /* 0x000fe20007fbe0ff */
[----:B------:R2:W-:Y:S01]  /*7020*/  @P4 STG.E.U8 desc[UR18][R22.64], R31 ;  /* 0x0000001f16004986 */ /* 0x0005e2000c101112 */
[C---:B------:R-:W-:Y:S01]  /*7030*/  ISETP.LT.AND P4, PT, R19.reuse, UR7, !P0 ;  /* 0x0000000713007c0c */ /* 0x040fe2000c781270 */
[----:B------:R-:W-:Y:S01]  /*7040*/  IMAD R19, R19, UR6, RZ ;  /* 0x0000000613137c24 */ /* 0x000fe2000f8e02ff */
[----:B------:R-:W-:Y:S01]  /*7050*/  LEA.HI.X.SX32 R21, R9, R8, 0x1, P5 ;  /* 0x0000000809157211 */ /* 0x000fe200028f0eff */
[----:B------:R3:W-:Y:S01]  /*7060*/  @P3 STG.E.U8 desc[UR18][R26.64], R29 ;  /* 0x0000001d1a003986 */ /* 0x0007e2000c101112 */
[C---:B------:R-:W-:Y:S01]  /*7070*/  ISETP.LT.AND P2, PT, R17.reuse, UR7, !P0 ;  /* 0x0000000711007c0c */ /* 0x040fe2000c741270 */
[----:B-1----:R-:W-:Y:S01]  /*7080*/  IMAD R25, R18, UR6, RZ ;  /* 0x0000000612197c24 */ /* 0x002fe2000f8e02ff */
[----:B------:R-:W-:Y:S01]  /*7090*/  PRMT R9, R6, 0x7770, RZ ;  /* 0x0000777006097816 */ /* 0x000fe200000000ff */
[----:B------:R-:W-:Y:S01]  /*70a0*/  IMAD R17, R17, UR6, RZ ;  /* 0x0000000611117c24 */ /* 0x000fe2000f8e02ff */
[----:B------:R-:W-:-:S02]  /*70b0*/  ISETP.LT.AND P3, PT, R18, UR7, !P0 ;  /* 0x0000000712007c0c */ /* 0x000fc4000c761270 */
[-C--:B0-----:R-:W-:Y:S01]  /*70c0*/  IADD3 R10, P6, R19, R16.reuse, RZ ;  /* 0x00000010130a7210 */ /* 0x081fe20007fde0ff */
[----:B------:R0:W-:Y:S01]  /*70d0*/  @P1 STG.E.U8 desc[UR18][R20.64], R9 ;  /* 0x0000000914001986 */ /* 0x0001e2000c101112 */
[-C--:B------:R-:W-:Y:S02]  /*70e0*/  IADD3 R18, P5, R25, R16.reuse, RZ ;  /* 0x0000001019127210 */ /* 0x080fe40007fbe0ff */
[----:B--2---:R-:W-:Y:S02]  /*70f0*/  IADD3 R22, P1, R17, R16, RZ ;  /* 0x0000001011167210 */ /* 0x004fe40007f3e0ff */
[-C--:B------:R-:W-:Y:S02]  /*7100*/  LEA.HI.X.SX32 R11, R19, R8.reuse, 0x1, P6 ;  /* 0x00000008130b7211 */ /* 0x080fe400030f0eff */
[----:B---3--:R-:W-:Y:S02]  /*7110*/  PRMT R29, R7, 0x7770, RZ ;  /* 0x00007770071d7816 */ /* 0x008fe400000000ff */
[----:B------:R-:W-:-:S02]  /*7120*/  LEA.HI.X.SX32 R19, R25, R8, 0x1, P5 ;  /* 0x0000000819137211 */ /* 0x000fc400028f0eff */
[----:B------:R-:W-:Y:S02]  /*7130*/  PRMT R27, R4, 0x7771, RZ ;  /* 0x00007771041b7816 */ /* 0x000fe400000000ff */
[----:B------:R-:W-:Y:S02]  /*7140*/  LEA.HI.X.SX32 R23, R17, R8, 0x1, P1 ;  /* 0x0000000811177211 */ /* 0x000fe400008f0eff */
[----:B------:R-:W-:Y:S02]  /*7150*/  PRMT R25, R5, 0x7771, RZ ;  /* 0x0000777105197816 */ /* 0x000fe400000000ff */
[C---:B------:R-:W-:Y:S01]  /*7160*/  ISETP.LT.AND P1, PT, R15.reuse, UR7, !P0 ;  /* 0x000000070f007c0c */ /* 0x040fe2000c721270 */
[----:B------:R-:W-:Y:S01]  /*7170*/  IMAD R15, R15, UR6, RZ ;  /* 0x000000060f0f7c24 */ /* 0x000fe2000f8e02ff */
[----:B------:R1:W-:Y:S01]  /*7180*/  @P4 STG.E.U8 desc[UR18][R10.64], R29 ;  /* 0x0000001d0a004986 */ /* 0x0003e2000c101112 */
[----:B0-----:R-:W-:-:S03]  /*7190*/  IMAD R9, R14, UR6, RZ ;  /* 0x000000060e097c24 */ /* 0x001fc6000f8e02ff */
[----:B------:R0:W-:Y:S04]  /*71a0*/  @P3 STG.E.U8 desc[UR18][R18.64], R27 ;  /* 0x0000001b12003986 */ /* 0x0001e8000c101112 */
[----:B------:R2:W-:Y:S01]  /*71b0*/  @P2 STG.E.U8 desc[UR18][R22.64], R25 ;  /* 0x0000001916002986 */ /* 0x0005e2000c101112 */
[----:B------:R-:W-:Y:S02]  /*71c0*/  ISETP.LT.AND P2, PT, R14, UR7, !P0 ;  /* 0x000000070e007c0c */ /* 0x000fe4000c741270 */
[----:B------:R-:W-:Y:S01]  /*71d0*/  IADD3 R14, P5, R15, R16, RZ ;  /* 0x000000100f0e7210 */ /* 0x000fe20007fbe0ff */
[C---:B------:R-:W-:Y:S01]  /*71e0*/  IMAD R17, R13.reuse, UR6, RZ ;  /* 0x000000060d117c24 */ /* 0x040fe2000f8e02ff */
[----:B------:R-:W-:Y:S01]  /*71f0*/  ISETP.LT.AND P3, PT, R13, UR7, !P0 ;  /* 0x000000070d007c0c */ /* 0x000fe2000c761270 */
[----:B------:R-:W-:Y:S01]  /*7200*/  IMAD R13, R12, UR6, RZ ;  /* 0x000000060c0d7c24 */ /* 0x000fe2000f8e02ff */
[----:B------:R-:W-:-:S02]  /*7210*/  LEA.HI.X.SX32 R15, R15, R8, 0x1, P5 ;  /* 0x000000080f0f7211 */ /* 0x000fc400028f0eff */
[----:B------:R-:W-:Y:S02]  /*7220*/  PRMT R21, R6, 0x7771, RZ ;  /* 0x0000777106157816 */ /* 0x000fe400000000ff */
[----:B------:R-:W-:Y:S02]  /*7230*/  ISETP.LT.AND P4, PT, R12, UR7, !P0 ;  /* 0x000000070c007c0c */ /* 0x000fe4000c781270 */
[-C--:B-1----:R-:W-:Y:S01]  /*7240*/  IADD3 R10, P6, R9, R16.reuse, RZ ;  /* 0x00000010090a7210 */ /* 0x082fe20007fde0ff */
[----:B------:R1:W-:Y:S01]  /*7250*/  @P1 STG.E.U8 desc[UR18][R14.64], R21 ;  /* 0x000000150e001986 */ /* 0x0003e2000c101112 */
[-C--:B------:R-:W-:Y:S02]  /*7260*/  IADD3 R12, P1, R13, R16.reuse, RZ ;  /* 0x000000100d0c7210 */ /* 0x080fe40007f3e0ff */
[----:B0-----:R-:W-:Y:S02]  /*7270*/  IADD3 R18, P5, R17, R16, RZ ;  /* 0x0000001011127210 */ /* 0x001fe40007fbe0ff */
[----:B------:R-:W-:-:S02]  /*7280*/  LEA.HI.X.SX32 R11, R9, R8, 0x1, P6 ;  /* 0x00000008090b7211 */ /* 0x000fc400030f0eff */
[----:B------:R-:W-:Y:S02]  /*7290*/  PRMT R27, R7, 0x7771, RZ ;  /* 0x00007771071b7816 */ /* 0x000fe400000000ff */
[-C--:B------:R-:W-:Y:S02]  /*72a0*/  LEA.HI.X.SX32 R13, R13, R8.reuse, 0x1, P1 ;  /* 0x000000080d0d7211 */ /* 0x080fe400008f0eff */
[----:B--2---:R-:W-:Y:S01]  /*72b0*/  PRMT R25, R4, 0x7772, RZ ;  /* 0x0000777204197816 */ /* 0x004fe200000000ff */
[----:B------:R0:W-:Y:S01]  /*72c0*/  @P2 STG.E.U8 desc[UR18][R10.64], R27 ;  /* 0x0000001b0a002986 */ /* 0x0001e2000c101112 */
[----:B------:R-:W-:Y:S01]  /*72d0*/  LEA.HI.X.SX32 R19, R17, R8, 0x1, P5 ;  /* 0x0000000811137211 */ /* 0x000fe200028f0eff */
[----:B------:R-:W-:Y:S01]  /*72e0*/  IMAD R9, R3, UR6, RZ ;  /* 0x0000000603097c24 */ /* 0x000fe2000f8e02ff */
[----:B------:R-:W-:Y:S01]  /*72f0*/  PRMT R23, R5, 0x7772, RZ ;  /* 0x0000777205177816 */ /* 0x000fe200000000ff */
[----:B------:R2:W-:Y:S01]  /*7300*/  @P4 STG.E.U8 desc[UR18][R12.64], R25 ;  /* 0x000000190c004986 */ /* 0x0005e2000c101112 */
[----:B------:R-:W-:Y:S01]  /*7310*/  ISETP.LT.AND P4, PT, R3, UR7, !P0 ;  /* 0x0000000703007c0c */ /* 0x000fe2000c781270 */
[----:B------:R-:W-:-:S02]  /*7320*/  IMAD R3, R44, UR6, RZ ;  /* 0x000000062c037c24 */ /* 0x000fc4000f8e02ff */
[----:B-1----:R-:W-:Y:S01]  /*7330*/  IMAD R15, R43, UR6, RZ ;  /* 0x000000062b0f7c24 */ /* 0x002fe2000f8e02ff */
[----:B------:R1:W-:Y:S01]  /*7340*/  @P3 STG.E.U8 desc[UR18][R18.64], R23 ;  /* 0x0000001712003986 */ /* 0x0003e2000c101112 */
[C---:B------:R-:W-:Y:S02]  /*7350*/  ISETP.LT.AND P2, PT, R2.reuse, UR7, !P0 ;  /* 0x0000000702007c0c */ /* 0x040fe4000c741270 */
[-C--:B0-----:R-:W-:Y:S01]  /*7360*/  IADD3 R10, P3, R9, R16.reuse, RZ ;  /* 0x00000010090a7210 */ /* 0x081fe20007f7e0ff */
[----:B------:R-:W-:Y:S01]  /*7370*/  IMAD R17, R2, UR6, RZ ;  /* 0x0000000602117c24 */ /* 0x000fe2000f8e02ff */
[-C--:B------:R-:W-:Y:S02]  /*7380*/  IADD3 R2, P6, R3, R16.reuse, RZ ;  /* 0x0000001003027210 */ /* 0x080fe40007fde0ff */
[----:B--2---:R-:W-:Y:S01]  /*7390*/  IADD3 R12, P5, R15, R16, RZ ;  /* 0x000000100f0c7210 */ /* 0x004fe20007fbe0ff */
[----:B-1----:R-:W-:Y:S01]  /*73a0*/  IMAD R19, R42, UR6, RZ ;  /* 0x000000062a137c24 */ /* 0x002fe2000f8e02ff */
[-C--:B------:R-:W-:Y:S01]  /*73b0*/  LEA.HI.X.SX32 R11, R9, R8.reuse, 0x1, P3 ;  /* 0x00000008090b7211 */ /* 0x080fe200018f0eff */
[----:B------:R-:W-:Y:S01]  /*73c0*/  IMAD R21, R0, UR6, RZ ;  /* 0x0000000600157c24 */ /* 0x000fe2000f8e02ff */
[----:B------:R-:W-:-:S02]  /*73d0*/  LEA.HI.X.SX32 R3, R3, R8, 0x1, P6 ;  /* 0x0000000803037211 */ /* 0x000fc400030f0eff */
[----:B------:R-:W-:Y:S02]  /*73e0*/  IADD3 R18, P3, R19, R16, RZ ;  /* 0x0000001013127210 */ /* 0x000fe40007f7e0ff */
[----:B------:R-:W-:Y:S02]  /*73f0*/  LEA.HI.X.SX32 R13, R15, R8, 0x1, P5 ;  /* 0x000000080f0d7211 */ /* 0x000fe400028f0eff */
[----:B------:R-:W-:Y:S02]  /*7400*/  IADD3 R14, P6, R17, R16, RZ ;  /* 0x00000010110e7210 */ /* 0x000fe40007fde0ff */
[----:B------:R-:W-:Y:S02]  /*7410*/  ISETP.LT.AND P5, PT, R44, UR7, !P0 ;  /* 0x000000072c007c0c */ /* 0x000fe4000c7a1270 */
[----:B------:R-:W-:Y:S02]  /*7420*/  LEA.HI.X.SX32 R19, R19, R8, 0x1, P3 ;  /* 0x0000000813137211 */ /* 0x000fe400018f0eff */
[----:B------:R-:W-:-:S02]  /*7430*/  ISETP.LT.AND P3, PT, R43, UR7, !P0 ;  /* 0x000000072b007c0c */ /* 0x000fc4000c761270 */
[----:B------:R-:W-:Y:S02]  /*7440*/  ISETP.LT.AND P1, PT, R0, UR7, !P0 ;  /* 0x0000000700007c0c */ /* 0x000fe4000c721270 */
[----:B------:R-:W-:Y:S02]  /*7450*/  LEA.HI.X.SX32 R15, R17, R8, 0x1, P6 ;  /* 0x00000008110f7211 */ /* 0x000fe400030f0eff */
[----:B------:R-:W-:Y:S02]  /*7460*/  ISETP.LT.AND P0, PT, R42, UR7, !P0 ;  /* 0x000000072a007c0c */ /* 0x000fe4000c701270 */
[C---:B------:R-:W-:Y:S02]  /*7470*/  IADD3 R16, P6, R21.reuse, R16, RZ ;  /* 0x0000001015107210 */ /* 0x040fe40007fde0ff */
[----:B------:R-:W-:Y:S02]  /*7480*/  PRMT R25, R6, 0x7772, RZ ;  /* 0x0000777206197816 */ /* 0x000fe400000000ff */
[----:B------:R-:W-:-:S02]  /*7490*/  LEA.HI.X.SX32 R17, R21, R8, 0x1, P6 ;  /* 0x0000000815117211 */ /* 0x000fc400030f0eff */
[----:B------:R-:W-:Y:S02]  /*74a0*/  PRMT R23, R7, 0x7772, RZ ;  /* 0x0000777207177816 */ /* 0x000fe400000000ff */
[----:B------:R-:W-:Y:S02]  /*74b0*/  PRMT R21, R4, 0x7773, RZ ;  /* 0x0000777304157816 */ /* 0x000fe400000000ff */
[----:B------:R-:W-:Y:S01]  /*74c0*/  PRMT R9, R5, 0x7773, RZ ;  /* 0x0000777305097816 */ /* 0x000fe200000000ff */
[----:B------:R0:W-:Y:S01]  /*74d0*/  @P5 STG.E.U8 desc[UR18][R2.64], R25 ;  /* 0x0000001902005986 */ /* 0x0001e2000c101112 */
[----:B------:R-:W-:-:S03]  /*74e0*/  PRMT R5, R6, 0x7773, RZ ;  /* 0x0000777306057816 */ /* 0x000fc600000000ff */
[----:B------:R0:W-:Y:S04]  /*74f0*/  @P4 STG.E.U8 desc[UR18][R10.64], R23 ;  /* 0x000000170a004986 */ /* 0x0001e8000c101112 */
[----:B------:R0:W-:Y:S04]  /*7500*/  @P3 STG.E.U8 desc[UR18][R12.64], R21 ;  /* 0x000000150c003986 */ /* 0x0001e8000c101112 */
[----:B------:R0:W-:Y:S01]  /*7510*/  @P2 STG.E.U8 desc[UR18][R14.64], R9 ;  /* 0x000000090e002986 */ /* 0x0001e2000c101112 */
[----:B------:R-:W-:-:S03]  /*7520*/  PRMT R7, R7, 0x7773, RZ ;  /* 0x0000777307077816 */ /* 0x000fc600000000ff */
[----:B------:R0:W-:Y:S01]  /*7530*/  @P0 STG.E.U8 desc[UR18][R18.64], R5 ;  /* 0x0000000512000986 */ /* 0x0001e2000c101112 */
[----:B------:R-:W-:Y:S05]  /*7540*/  @!P1 EXIT ;  /* 0x000000000000994d */ /* 0x000fea0003800000 */
[----:B------:R-:W-:Y:S01]  /*7550*/  STG.E.U8 desc[UR18][R16.64], R7 ;  /* 0x0000000710007986 */ /* 0x000fe2000c101112 */
[----:B------:R-:W-:Y:S05]  /*7560*/  EXIT ;  /* 0x000000000000794d */ /* 0x000fea0003800000 */
.L_x_3:
[----:B------:R-:W-:-:S00]  /*7570*/  BRA `(.L_x_3) ;  /* 0xfffffffc00fc7947 */ /* 0x000fc0000383ffff */
[----:B------:R-:W-:-:S00]  /*7580*/  NOP ;  /* 0x0000000000007918 */ /* 0x000fc00000000000 */
[----:B------:R-:W-:-:S00]  /*7590*/  NOP ;  /* 0x0000000000007918 */ /* 0x000fc00000000000 */
[----:B------:R-:W-:-:S00]  /*75a0*/  NOP ;  /* 0x0000000000007918 */ /* 0x000fc00000000000 */
[----:B------:R-:W-:-:S00]  /*75b0*/  NOP ;  /* 0x0000000000007918 */ /* 0x000fc00000000000 */
[----:B------:R-:W-:-:S00]  /*75c0*/  NOP ;  /* 0x0000000000007918 */ /* 0x000fc00000000000 */
[----:B------:R-:W-:-:S00]  /*75d0*/  NOP ;  /* 0x0000000000007918 */ /* 0x000fc00000000000 */
[----:B------:R-:W-:-:S00]  /*75e0*/  NOP ;  /* 0x0000000000007918 */ /* 0x000fc00000000000 */
[----:B------:R-:W-:-:S00]  /*75f0*/  NOP ;  /* 0x0000000000007918 */ /* 0x000fc00000000000 */
.L_x_4:


//--------------------- .nv.shared.matmul_kernel  --------------------------
	.section	.nv.shared.matmul_kernel,"aw",@nobits
	.sectionflags	@""
	.align	16
	.zero		1024


//--------------------- .nv.shared.reserved.0     --------------------------
	.section	.nv.shared.reserved.0,"aw",@nobits
	.weak		__nv_reservedSMEM_offset_0_alias
	.size		__nv_reservedSMEM_offset_0_alias, 0, 0
	.other		__nv_reservedSMEM_offset_0_alias,@"STO_CUDA_RESERVED_SHARED STV_DEFAULT"
__nv_reservedSMEM_offset_0_alias:
	.zero		0


//--------------------- .nv.constant0.matmul_kernel --------------------------
	.section	.nv.constant0.matmul_kernel,"a",@progbits
	.sectionflags	@""
	.align	4
.nv.constant0.matmul_kernel:
	.zero		608


//--------------------- SYMBOLS --------------------------

	.type		.nv.reservedSmem.offset0,@object
	.size		.nv.reservedSmem.offset0,0x4
